def matmul_kernel(
    a_ptr,
    b_ptr,
    c_ptr,
    M,
    N,
    K,
    stride_am,
    stride_ak,
    stride_bk,
    stride_bn,
    stride_cm,
    stride_cn,
    BLOCK_M: tl.constexpr,
    BLOCK_N: tl.constexpr,
    BLOCK_K: tl.constexpr,
    GROUP_M: tl.constexpr,
):
    pid = tl.program_id(axis=0)
    num_pid_m = tl.cdiv(M, BLOCK_M)
    num_pid_n = tl.cdiv(N, BLOCK_N)
    num_pid_in_group = GROUP_M * num_pid_n
    group_id = pid // num_pid_in_group
    first_pid_m = group_id * GROUP_M
    group_size_m = min(num_pid_m - first_pid_m, GROUP_M)
    pid_m = first_pid_m + ((pid % num_pid_in_group) % group_size_m)
    pid_n = (pid % num_pid_in_group) // group_size_m

    offs_am = (pid_m * BLOCK_M + tl.arange(0, BLOCK_M)) % M
    offs_bn = (pid_n * BLOCK_N + tl.arange(0, BLOCK_N)) % N
    offs_k = tl.arange(0, BLOCK_K)
    a_ptrs = a_ptr + offs_am[:, None] * stride_am + offs_k[None, :] * stride_ak
    b_ptrs = b_ptr + offs_k[:, None] * stride_bk + offs_bn[None, :] * stride_bn

    acc = tl.zeros((BLOCK_M, BLOCK_N), dtype=tl.float32)
    for kk in range(0, tl.cdiv(K, BLOCK_K)):
        a = tl.load(a_ptrs, mask=offs_k[None, :] < K - kk * BLOCK_K, other=0.0)
        b = tl.load(b_ptrs, mask=offs_k[:, None] < K - kk * BLOCK_K, other=0.0)
        acc = tl.dot(a, b, acc)
        a_ptrs += BLOCK_K * stride_ak
        b_ptrs += BLOCK_K * stride_bk

    c = acc.to(c_ptr.dtype.element_ty)
    offs_cm = pid_m * BLOCK_M + tl.arange(0, BLOCK_M)
    offs_cn = pid_n * BLOCK_N + tl.arange(0, BLOCK_N)
    c_ptrs = c_ptr + offs_cm[:, None] * stride_cm + offs_cn[None, :] * stride_cn
    mask = (offs_cm[:, None] < M) & (offs_cn[None, :] < N)
    tl.store(c_ptrs, c, mask=mask)

# config = {"BLOCK_K": 128, "BLOCK_M": 64, "BLOCK_N": 64, "GROUP_M": 4, "arch": "sm_90", "dtype": "fp8e4m3", "num_ctas": 1, "num_stages": 3, "num_warps": 4}
# arch = sm_90


// ===== COMPILED SASS (sm_90a) =====

	.target	sm_90a

	.elftype	@"ET_EXEC"


//--------------------- .note.nv.tkinfo           --------------------------
	.section	.note.nv.tkinfo,"",@"SHT_NOTE"
	.sectionflags	@"SHF_NOTE_NV_TKINFO"
	.tkinfo
        /*0018*/ 	.word	0x00000002
        /*0030*/ 	.string	""
        /*0030*/ 	.string	"ptxas"
        /*0030*/ 	.string	"Cuda compilation tools, release 13.0, V13.0.88"
        /*0030*/ 	.string	"Build cuda_13.0.r13.0/compiler.36424714_0"
        /*0030*/ 	.string	"-v  -suppress-debug-info  -lineinfo  -arch sm_90a "



//--------------------- .note.nv.cuinfo           --------------------------
	.section	.note.nv.cuinfo,"",@"SHT_NOTE"
	.sectionflags	@"SHF_NOTE_NV_CUINFO"
        /*0018*/ 	.short	0x0002
        /*001a*/ 	.short	0x005a
        /*001c*/ 	.short	0x0082
	.zero		2


//--------------------- .nv.info                  --------------------------
	.section	.nv.info,"",@"SHT_CUDA_INFO"
	.align	4


	//----- nvinfo : EIATTR_REGCOUNT
	.align		4
        /*0000*/ 	.byte	0x04, 0x2f
        /*0002*/ 	.short	(.L_1 - .L_0)
	.align		4
.L_0:
        /*0004*/ 	.word	index@(matmul_kernel)
        /*0008*/ 	.word	0x000000ff


	//----- nvinfo : EIATTR_FRAME_SIZE
	.align		4
.L_1:
        /*000c*/ 	.byte	0x04, 0x11
        /*000e*/ 	.short	(.L_3 - .L_2)
	.align		4
.L_2:
        /*0010*/ 	.word	index@(matmul_kernel)
        /*0014*/ 	.word	0x00000010


	//----- nvinfo : EIATTR_MIN_STACK_SIZE
	.align		4
.L_3:
        /*0018*/ 	.byte	0x04, 0x12
        /*001a*/ 	.short	(.L_5 - .L_4)
	.align		4
.L_4:
        /*001c*/ 	.word	index@(matmul_kernel)
        /*0020*/ 	.word	0x00000010
.L_5:


//--------------------- .nv.compat                --------------------------
	.section	.nv.compat,"",@"SHT_CUDA_COMPAT_INFO"
	.align	4
        /*0000*/ 	.byte	0x02, 0x09, 0x01, 0x00, 0x02, 0x02, 0x04, 0x00, 0x02, 0x05, 0x05, 0x00, 0x03, 0x07, 0x01, 0x01
        /*0010*/ 	.byte	0x02, 0x03, 0x00, 0x00, 0x02, 0x06, 0x01, 0x00, 0x04, 0x0b, 0x08, 0x00, 0x00, 0x00, 0x00, 0x00
        /*0020*/ 	.byte	0x00, 0x00, 0x00, 0x00


//--------------------- .nv.info.matmul_kernel    --------------------------
	.section	.nv.info.matmul_kernel,"",@"SHT_CUDA_INFO"
	.sectionflags	@""
	.align	4


	//----- nvinfo : EIATTR_CUDA_API_VERSION
	.align		4
        /*0000*/ 	.byte	0x04, 0x37
        /*0002*/ 	.short	(.L_7 - .L_6)
.L_6:
        /*0004*/ 	.word	0x00000082


	//----- nvinfo : EIATTR_KPARAM_INFO
	.align		4
.L_7:
        /*0008*/ 	.byte	0x04, 0x17
        /*000a*/ 	.short	(.L_9 - .L_8)
.L_8:
        /*000c*/ 	.word	0x00000000
        /*0010*/ 	.short	0x000d
        /*0012*/ 	.short	0x0048
        /*0014*/ 	.byte	0x00, 0xf4, 0x21, 0x00


	//----- nvinfo : EIATTR_KPARAM_INFO
	.align		4
.L_9:
        /*0018*/ 	.byte	0x04, 0x17
        /*001a*/ 	.short	(.L_11 - .L_10)
.L_10:
        /*001c*/ 	.word	0x00000000
        /*0020*/ 	.short	0x000c
        /*0022*/ 	.short	0x0040
        /*0024*/ 	.byte	0x00, 0xf4, 0x21, 0x00


	//----- nvinfo : EIATTR_KPARAM_INFO
	.align		4
.L_11:
        /*0028*/ 	.byte	0x04, 0x17
        /*002a*/ 	.short	(.L_13 - .L_12)
.L_12:
        /*002c*/ 	.word	0x00000000
        /*0030*/ 	.short	0x000b
        /*0032*/ 	.short	0x0038
        /*0034*/ 	.byte	0x00, 0xf0, 0x11, 0x00


	//----- nvinfo : EIATTR_KPARAM_INFO
	.align		4
.L_13:
        /*0038*/ 	.byte	0x04, 0x17
        /*003a*/ 	.short	(.L_15 - .L_14)
.L_14:
        /*003c*/ 	.word	0x00000000
        /*0040*/ 	.short	0x000a
        /*0042*/ 	.short	0x0034
        /*0044*/ 	.byte	0x00, 0xf0, 0x11, 0x00


	//----- nvinfo : EIATTR_KPARAM_INFO
	.align		4
.L_15:
        /*0048*/ 	.byte	0x04, 0x17
        /*004a*/ 	.short	(.L_17 - .L_16)
.L_16:
        /*004c*/ 	.word	0x00000000
        /*0050*/ 	.short	0x0009
        /*0052*/ 	.short	0x0030
        /*0054*/ 	.byte	0x00, 0xf0, 0x11, 0x00


	//----- nvinfo : EIATTR_KPARAM_INFO
	.align		4
.L_17:
        /*0058*/ 	.byte	0x04, 0x17
        /*005a*/ 	.short	(.L_19 - .L_18)
.L_18:
        /*005c*/ 	.word	0x00000000
        /*0060*/ 	.short	0x0008
        /*0062*/ 	.short	0x002c
        /*0064*/ 	.byte	0x00, 0xf0, 0x11, 0x00


	//----- nvinfo : EIATTR_KPARAM_INFO
	.align		4
.L_19:
        /*0068*/ 	.byte	0x04, 0x17
        /*006a*/ 	.short	(.L_21 - .L_20)
.L_20:
        /*006c*/ 	.word	0x00000000
        /*0070*/ 	.short	0x0007
        /*0072*/ 	.short	0x0028
        /*0074*/ 	.byte	0x00, 0xf0, 0x11, 0x00


	//----- nvinfo : EIATTR_KPARAM_INFO
	.align		4
.L_21:
        /*0078*/ 	.byte	0x04, 0x17
        /*007a*/ 	.short	(.L_23 - .L_22)
.L_22:
        /*007c*/ 	.word	0x00000000
        /*0080*/ 	.short	0x0006
        /*0082*/ 	.short	0x0024
        /*0084*/ 	.byte	0x00, 0xf0, 0x11, 0x00


	//----- nvinfo : EIATTR_KPARAM_INFO
	.align		4
.L_23:
        /*0088*/ 	.byte	0x04, 0x17
        /*008a*/ 	.short	(.L_25 - .L_24)
.L_24:
        /*008c*/ 	.word	0x00000000
        /*0090*/ 	.short	0x0005
        /*0092*/ 	.short	0x0020
        /*0094*/ 	.byte	0x00, 0xf0, 0x11, 0x00


	//----- nvinfo : EIATTR_KPARAM_INFO
	.align		4
.L_25:
        /*0098*/ 	.byte	0x04, 0x17
        /*009a*/ 	.short	(.L_27 - .L_26)
.L_26:
        /*009c*/ 	.word	0x00000000
        /*00a0*/ 	.short	0x0004
        /*00a2*/ 	.short	0x001c
        /*00a4*/ 	.byte	0x00, 0xf0, 0x11, 0x00


	//----- nvinfo : EIATTR_KPARAM_INFO
	.align		4
.L_27:
        /*00a8*/ 	.byte	0x04, 0x17
        /*00aa*/ 	.short	(.L_29 - .L_28)
.L_28:
        /*00ac*/ 	.word	0x00000000
        /*00b0*/ 	.short	0x0003
        /*00b2*/ 	.short	0x0018
        /*00b4*/ 	.byte	0x00, 0xf0, 0x11, 0x00


	//----- nvinfo : EIATTR_KPARAM_INFO
	.align		4
.L_29:
        /*00b8*/ 	.byte	0x04, 0x17
        /*00ba*/ 	.short	(.L_31 - .L_30)
.L_30:
        /*00bc*/ 	.word	0x00000000
        /*00c0*/ 	.short	0x0002
        /*00c2*/ 	.short	0x0010
        /*00c4*/ 	.byte	0x00, 0xf4, 0x21, 0x00


	//----- nvinfo : EIATTR_KPARAM_INFO
	.align		4
.L_31:
        /*00c8*/ 	.byte	0x04, 0x17
        /*00ca*/ 	.short	(.L_33 - .L_32)
.L_32:
        /*00cc*/ 	.word	0x00000000
        /*00d0*/ 	.short	0x0001
        /*00d2*/ 	.short	0x0008
        /*00d4*/ 	.byte	0x00, 0xf4, 0x21, 0x00


	//----- nvinfo : EIATTR_KPARAM_INFO
	.align		4
.L_33:
        /*00d8*/ 	.byte	0x04, 0x17
        /*00da*/ 	.short	(.L_35 - .L_34)
.L_34:
        /*00dc*/ 	.word	0x00000000
        /*00e0*/ 	.short	0x0000
        /*00e2*/ 	.short	0x0000
        /*00e4*/ 	.byte	0x00, 0xf4, 0x21, 0x00


	//----- nvinfo : EIATTR_SPARSE_MMA_MASK
	.align		4
.L_35:
        /*00e8*/ 	.byte	0x03, 0x50
        /*00ea*/ 	.short	0x0000


	//----- nvinfo : EIATTR_MAXREG_COUNT
	.align		4
        /*00ec*/ 	.byte	0x03, 0x1b
        /*00ee*/ 	.short	0x00ff


	//----- nvinfo : EIATTR_NUM_BARRIERS
	.align		4
        /*00f0*/ 	.byte	0x02, 0x4c
        /*00f2*/ 	.byte	0x01
	.zero		1


	//----- nvinfo : EIATTR_ANNOTATIONS
	.align		4
        /*00f4*/ 	.byte	0x04, 0x55
        /*00f6*/ 	.short	(.L_37 - .L_36)


	//   ....[0]....
.L_36:
        /*00f8*/ 	.word	0x00000001
        /*00fc*/ 	.byte	0x20, 0x06, 0x00, 0x00, 0x01, 0x00, 0x00, 0x00, 0x30, 0x08, 0x00, 0x00, 0x01, 0x00, 0x00, 0x00
        /*010c*/ 	.byte	0x40, 0x4f, 0x00, 0x00, 0x01, 0x00, 0x00, 0x00, 0x80, 0x4f, 0x00, 0x00, 0x01, 0x00, 0x00, 0x00
        /*011c*/ 	.byte	0x60, 0x51, 0x00, 0x00, 0x01, 0x00, 0x00, 0x00, 0xa0, 0x58, 0x00, 0x00, 0x01, 0x00, 0x00, 0x00
        /*012c*/ 	.byte	0x50, 0x7c, 0x00, 0x00, 0x01, 0x00, 0x00, 0x00, 0x40, 0x98, 0x00, 0x00, 0x01, 0x00, 0x00, 0x00
        /*013c*/ 	.byte	0x20, 0x9e, 0x00, 0x00


	//----- nvinfo : EIATTR_MERCURY_ISA_VERSION
	.align		4
.L_37:
        /*0140*/ 	.byte	0x03, 0x5f
        /*0142*/ 	.short	0x0101


	//----- nvinfo : EIATTR_EXIT_INSTR_OFFSETS
	.align		4
        /*0144*/ 	.byte	0x04, 0x1c
        /*0146*/ 	.short	(.L_39 - .L_38)


	//   ....[0]....
.L_38:
        /*0148*/ 	.word	0x0000ada0


	//   ....[1]....
        /*014c*/ 	.word	0x0000adc0


	//----- nvinfo : EIATTR_REQNTID
	.align		4
.L_39:
        /*0150*/ 	.byte	0x04, 0x10
        /*0152*/ 	.short	(.L_41 - .L_40)
.L_40:
        /*0154*/ 	.word	0x00000080
        /*0158*/ 	.word	0x00000001
        /*015c*/ 	.word	0x00000001


	//----- nvinfo : EIATTR_CBANK_PARAM_SIZE
	.align		4
.L_41:
        /*0160*/ 	.byte	0x03, 0x19
        /*0162*/ 	.short	0x0050


	//----- nvinfo : EIATTR_PARAM_CBANK
	.align		4
        /*0164*/ 	.byte	0x04, 0x0a
        /*0166*/ 	.short	(.L_43 - .L_42)
	.align		4
.L_42:
        /*0168*/ 	.word	index@(.nv.constant0.matmul_kernel)
        /*016c*/ 	.short	0x0210
        /*016e*/ 	.short	0x0050


	//----- nvinfo : EIATTR_SW_WAR
	.align		4
.L_43:
        /*0170*/ 	.byte	0x04, 0x36
        /*0172*/ 	.short	(.L_45 - .L_44)
.L_44:
        /*0174*/ 	.word	0x00000008
.L_45:


//--------------------- .nv.callgraph             --------------------------
	.section	.nv.callgraph,"",@"SHT_CUDA_CALLGRAPH"
	.align	4
	.sectionentsize	8
	.align		4
        /*0000*/ 	.word	0x00000000
	.align		4
        /*0004*/ 	.word	0xffffffff
	.align		4
        /*0008*/ 	.word	0x00000000
	.align		4
        /*000c*/ 	.word	0xfffffffe
	.align		4
        /*0010*/ 	.word	0x00000000
	.align		4
        /*0014*/ 	.word	0xfffffffd
	.align		4
        /*0018*/ 	.word	0x00000000
	.align		4
        /*001c*/ 	.word	0xfffffffc


//--------------------- .text.matmul_kernel       --------------------------
	.section	.text.matmul_kernel,"ax",@progbits
	.align	128
        .global         matmul_kernel
        .type           matmul_kernel,@function
        .size           matmul_kernel,(.L_x_4 - matmul_kernel)
        .other          matmul_kernel,@"STO_CUDA_ENTRY STV_DEFAULT"
matmul_kernel:
.text.matmul_kernel:
[----:B------:R-:W0:Y:S08]  /*0000*/  LDC R1, c[0x0][0x28] ;  /* 0x00000a00ff017b82 */ /* 0x000e300000000800 */
[----:B------:R-:W1:Y:S01]  /*0010*/  LDC.64 R54, c[0x0][0x228] ;  /* 0x00008a00ff367b82 */ /* 0x000e620000000a00 */
[----:B------:R-:W2:Y:S01]  /*0020*/  S2R R5, SR_CTAID.X ;  /* 0x0000000000057919 */ /* 0x000ea20000002500 */
[----:B------:R-:W-:Y:S01]  /*0030*/  ULDC UR61, c[0x0][0x230] ;  /* 0x00008c00003d7ab9 */ /* 0x000fe20000000800 */
[----:B0-----:R-:W-:Y:S01]  /*0040*/  VIADD R1, R1, 0xfffffff0 ;  /* 0xfffffff001017836 */ /* 0x001fe20000000000 */
[----:B------:R-:W-:Y:S01]  /*0050*/  UIADD3 UR61, UR61, 0x7f, URZ ;  /* 0x0000007f3d3d7890 */ /* 0x000fe2000fffe03f */
[----:B------:R-:W0:Y:S01]  /*0060*/  S2R R133, SR_TID.X ;  /* 0x0000000000857919 */ /* 0x000e220000002100 */
[----:B------:R-:W-:Y:S01]  /*0070*/  UMOV UR60, 0x400 ;  /* 0x00000400003c7882 */ /* 0x000fe20000000000 */
[----:B------:R-:W-:Y:S01]  /*0080*/  ULDC.64 UR40, c[0x0][0x208] ;  /* 0x0000820000287ab9 */ /* 0x000fe20000000a00 */
[----:B------:R-:W3:Y:S01]  /*0090*/  S2UR UR4, SR_CgaCtaId ;  /* 0x00000000000479c3 */ /* 0x000ee20000008800 */
[----:B------:R-:W-:Y:S01]  /*00a0*/  UISETP.GT.AND UP0, UPT, UR61, 0x7f, UPT ;  /* 0x0000007f3d00788c */ /* 0x000fe2000bf04270 */
[----:B------:R-:W-:Y:S01]  /*00b0*/  ULDC UR59, c[0x0][0x230] ;  /* 0x00008c00003b7ab9 */ /* 0x000fe20000000800 */
[----:B-1----:R-:W-:-:S05]  /*00c0*/  VIADD R0, R55, 0x3f ;  /* 0x0000003f37007836 */ /* 0x002fca0000000000 */
[----:B------:R-:W-:Y:S01]  /*00d0*/  SHF.R.S32.HI R3, RZ, 0x1f, R0 ;  /* 0x0000001fff037819 */ /* 0x000fe20000011400 */
[----:B---3--:R-:W-:-:S03]  /*00e0*/  ULEA UR60, UR4, UR60, 0x18 ;  /* 0x0000003c043c7291 */ /* 0x008fc6000f8ec03f */
[----:B------:R-:W-:Y:S02]  /*00f0*/  LEA.HI R3, R3, R0, RZ, 0x6 ;  /* 0x0000000003037211 */ /* 0x000fe400078f30ff */
[----:B--2---:R-:W-:Y:S02]  /*0100*/  IABS R8, R5 ;  /* 0x0000000500087213 */ /* 0x004fe40000000000 */
[----:B------:R-:W-:Y:S02]  /*0110*/  SHF.R.S32.HI R3, RZ, 0x6, R3 ;  /* 0x00000006ff037819 */ /* 0x000fe40000011403 */
[C---:B0-----:R-:W-:Y:S02]  /*0120*/  LEA.HI R126, R133.reuse, 0xe, RZ, 0x1a ;  /* 0x0000000e857e7811 */ /* 0x041fe400078fd0ff */
[----:B------:R-:W-:Y:S01]  /*0130*/  LEA.HI R127, R133, 0x1e, RZ, 0x1a ;  /* 0x0000001e857f7811 */ /* 0x000fe200078fd0ff */
[----:B------:R-:W-:Y:S01]  /*0140*/  IMAD.SHL.U32 R4, R3, 0x4, RZ ;  /* 0x0000000403047824 */ /* 0x000fe200078e00ff */
[----:B------:R-:W-:-:S02]  /*0150*/  LEA.HI R128, R133, 0x2e, RZ, 0x1a ;  /* 0x0000002e85807811 */ /* 0x000fc400078fd0ff */
[----:B------:R-:W-:Y:S02]  /*0160*/  LEA.HI R129, R133, 0x3e, RZ, 0x1a ;  /* 0x0000003e85817811 */ /* 0x000fe400078fd0ff */
[-C--:B------:R-:W-:Y:S02]  /*0170*/  IABS R7, R4.reuse ;  /* 0x0000000400077213 */ /* 0x080fe40000000000 */
[----:B------:R-:W-:Y:S02]  /*0180*/  IABS R10, R4 ;  /* 0x00000004000a7213 */ /* 0x000fe40000000000 */
[----:B------:R-:W0:Y:S08]  /*0190*/  I2F.RP R0, R7 ;  /* 0x0000000700007306 */ /* 0x000e300000209400 */
[----:B0-----:R-:W0:Y:S02]  /*01a0*/  MUFU.RCP R0, R0 ;  /* 0x0000000000007308 */ /* 0x001e240000001000 */
[----:B0-----:R-:W-:-:S02]  /*01b0*/  VIADD R2, R0, 0xffffffe ;  /* 0x0ffffffe00027836 */ /* 0x001fc40000000000 */
[----:B------:R-:W-:-:S04]  /*01c0*/  IMAD.MOV R0, RZ, RZ, -R10 ;  /* 0x000000ffff007224 */ /* 0x000fc800078e0a0a */
[----:B------:R0:W1:Y:S02]  /*01d0*/  F2I.FTZ.U32.TRUNC.NTZ R3, R2 ;  /* 0x0000000200037305 */ /* 0x000064000021f000 */
[----:B0-----:R-:W-:Y:S02]  /*01e0*/  IMAD.MOV.U32 R2, RZ, RZ, RZ ;  /* 0x000000ffff027224 */ /* 0x001fe400078e00ff */
[----:B-1----:R-:W-:-:S04]  /*01f0*/  IMAD.MOV R6, RZ, RZ, -R3 ;  /* 0x000000ffff067224 */ /* 0x002fc800078e0a03 */
[----:B------:R-:W-:Y:S02]  /*0200*/  IMAD R9, R6, R7, RZ ;  /* 0x0000000706097224 */ /* 0x000fe400078e02ff */
[----:B------:R-:W-:Y:S02]  /*0210*/  IMAD.MOV.U32 R6, RZ, RZ, R8 ;  /* 0x000000ffff067224 */ /* 0x000fe400078e0008 */
[----:B------:R-:W-:-:S06]  /*0220*/  IMAD.HI.U32 R3, R3, R9, R2 ;  /* 0x0000000903037227 */ /* 0x000fcc00078e0002 */
[----:B------:R-:W-:-:S04]  /*0230*/  IMAD.HI.U32 R3, R3, R6, RZ ;  /* 0x0000000603037227 */ /* 0x000fc800078e00ff */
[----:B------:R-:W-:-:S05]  /*0240*/  IMAD R0, R3, R0, R6 ;  /* 0x0000000003007224 */ /* 0x000fca00078e0206 */
[----:B------:R-:W-:-:S13]  /*0250*/  ISETP.GT.U32.AND P1, PT, R7, R0, PT ;  /* 0x000000000700720c */ /* 0x000fda0003f24070 */
[----:B------:R-:W-:Y:S02]  /*0260*/  @!P1 IMAD.IADD R0, R0, 0x1, -R7 ;  /* 0x0000000100009824 */ /* 0x000fe400078e0a07 */
[----:B------:R-:W-:Y:S01]  /*0270*/  @!P1 VIADD R3, R3, 0x1 ;  /* 0x0000000103039836 */ /* 0x000fe20000000000 */
[----:B------:R-:W-:Y:S02]  /*0280*/  ISETP.NE.AND P1, PT, R4, RZ, PT ;  /* 0x000000ff0400720c */ /* 0x000fe40003f25270 */
[----:B------:R-:W-:Y:S02]  /*0290*/  ISETP.GE.U32.AND P0, PT, R0, R7, PT ;  /* 0x000000070000720c */ /* 0x000fe40003f06070 */
[----:B------:R-:W-:-:S04]  /*02a0*/  LOP3.LUT R0, R5, R4, RZ, 0x3c, !PT ;  /* 0x0000000405007212 */ /* 0x000fc800078e3cff */
[----:B------:R-:W-:Y:S01]  /*02b0*/  ISETP.GE.AND P2, PT, R0, RZ, PT ;  /* 0x000000ff0000720c */ /* 0x000fe20003f46270 */
[----:B------:R-:W-:-:S06]  /*02c0*/  VIADD R0, R54, 0x3f ;  /* 0x0000003f36007836 */ /* 0x000fcc0000000000 */
[----:B------:R-:W-:-:S04]  /*02d0*/  @P0 VIADD R3, R3, 0x1 ;  /* 0x0000000103030836 */ /* 0x000fc80000000000 */
[----:B------:R-:W-:Y:S01]  /*02e0*/  IMAD.MOV.U32 R2, RZ, RZ, R3 ;  /* 0x000000ffff027224 */ /* 0x000fe200078e0003 */
[----:B------:R-:W-:-:S03]  /*02f0*/  SHF.R.S32.HI R3, RZ, 0x1f, R0 ;  /* 0x0000001fff037819 */ /* 0x000fc60000011400 */
[----:B------:R-:W-:Y:S01]  /*0300*/  @!P2 IMAD.MOV R2, RZ, RZ, -R2 ;  /* 0x000000ffff02a224 */ /* 0x000fe200078e0a02 */
[----:B------:R-:W-:Y:S02]  /*0310*/  @!P1 LOP3.LUT R2, RZ, R4, RZ, 0x33, !PT ;  /* 0x00000004ff029212 */ /* 0x000fe400078e33ff */
[----:B------:R-:W-:-:S03]  /*0320*/  LEA.HI R3, R3, R0, RZ, 0x6 ;  /* 0x0000000003037211 */ /* 0x000fc600078f30ff */
[----:B------:R-:W-:Y:S02]  /*0330*/  IMAD.SHL.U32 R6, R2, 0x4, RZ ;  /* 0x0000000402067824 */ /* 0x000fe400078e00ff */
[----:B------:R-:W-:-:S03]  /*0340*/  IMAD.MOV R2, RZ, RZ, -R2 ;  /* 0x000000ffff027224 */ /* 0x000fc600078e0a02 */
[----:B------:R-:W-:Y:S01]  /*0350*/  LEA.HI.SX32 R3, R3, -R6, 0x1a ;  /* 0x8000000603037211 */ /* 0x000fe200078fd2ff */
[----:B------:R-:W-:-:S03]  /*0360*/  IMAD R4, R4, R2, R5 ;  /* 0x0000000204047224 */ /* 0x000fc600078e0205 */
[----:B------:R-:W-:Y:S02]  /*0370*/  VIMNMX R11, R3, 0x4, PT ;  /* 0x00000004030b7848 */ /* 0x000fe40003fe0100 */
[----:B------:R-:W-:Y:S02]  /*0380*/  IABS R9, R4 ;  /* 0x0000000400097213 */ /* 0x000fe40000000000 */
[----:B------:R-:W-:-:S04]  /*0390*/  IABS R7, R11 ;  /* 0x0000000b00077213 */ /* 0x000fc80000000000 */
[----:B------:R-:W0:Y:S08]  /*03a0*/  I2F.RP R0, R7 ;  /* 0x0000000700007306 */ /* 0x000e300000209400 */
[----:B0-----:R-:W0:Y:S02]  /*03b0*/  MUFU.RCP R0, R0 ;  /* 0x0000000000007308 */ /* 0x001e240000001000 */
[----:B0-----:R-:W-:-:S06]  /*03c0*/  VIADD R3, R0, 0xffffffe ;  /* 0x0ffffffe00037836 */ /* 0x001fcc0000000000 */
[----:B------:R-:W0:Y:S02]  /*03d0*/  F2I.FTZ.U32.TRUNC.NTZ R3, R3 ;  /* 0x0000000300037305 */ /* 0x000e24000021f000 */
[----:B0-----:R-:W-:-:S04]  /*03e0*/  IMAD.MOV R8, RZ, RZ, -R3 ;  /* 0x000000ffff087224 */ /* 0x001fc800078e0a03 */
[----:B------:R-:W-:Y:S01]  /*03f0*/  IMAD.MOV.U32 R2, RZ, RZ, R8 ;  /* 0x000000ffff027224 */ /* 0x000fe200078e0008 */
[----:B------:R-:W-:-:S03]  /*0400*/  IABS R8, R11 ;  /* 0x0000000b00087213 */ /* 0x000fc60000000000 */
[----:B------:R-:W-:Y:S02]  /*0410*/  IMAD R5, R2, R7, RZ ;  /* 0x0000000702057224 */ /* 0x000fe400078e02ff */
[----:B------:R-:W-:Y:S02]  /*0420*/  IMAD.MOV.U32 R2, RZ, RZ, RZ ;  /* 0x000000ffff027224 */ /* 0x000fe400078e00ff */
[----:B------:R-:W-:Y:S02]  /*0430*/  IMAD.MOV R0, RZ, RZ, -R8 ;  /* 0x000000ffff007224 */ /* 0x000fe400078e0a08 */
        /* <DEDUP_REMOVED lines=9> */
[----:B------:R-:W-:-:S07]  /*04d0*/  ISETP.GE.AND P2, PT, R0, RZ, PT ;  /* 0x000000ff0000720c */ /* 0x000fce0003f46270 */
[----:B------:R-:W-:Y:S01]  /*04e0*/  @P0 VIADD R2, R2, 0x1 ;  /* 0x0000000102020836 */ /* 0x000fe20000000000 */
[----:B------:R-:W-:-:S03]  /*04f0*/  PLOP3.LUT P0, PT, PT, PT, UP0, 0x80, 0x0 ;  /* 0x000000000000781c */ /* 0x000fc60003f0f008 */
[----:B------:R-:W-:Y:S01]  /*0500*/  IMAD.MOV.U32 R3, RZ, RZ, R2 ;  /* 0x000000ffff037224 */ /* 0x000fe200078e0002 */
[----:B------:R-:W-:-:S03]  /*0510*/  SHF.R.U32.HI R2, RZ, 0x6, R133 ;  /* 0x00000006ff027819 */ /* 0x000fc60000011685 */
[----:B------:R-:W-:Y:S01]  /*0520*/  @!P2 IMAD.MOV R3, RZ, RZ, -R3 ;  /* 0x000000ffff03a224 */ /* 0x000fe200078e0a03 */
[----:B------:R-:W-:Y:S02]  /*0530*/  @!P1 LOP3.LUT R3, RZ, R11, RZ, 0x33, !PT ;  /* 0x0000000bff039212 */ /* 0x000fe400078e33ff */
[----:B------:R-:W-:-:S03]  /*0540*/  SGXT.U32 R2, R2, 0x1 ;  /* 0x000000010202781a */ /* 0x000fc60000000000 */
[----:B------:R-:W-:Y:S01]  /*0550*/  IMAD.MOV R0, RZ, RZ, -R3 ;  /* 0x000000ffff007224 */ /* 0x000fe200078e0a03 */
[C---:B------:R-:W-:Y:S01]  /*0560*/  LOP3.LUT R130, R2.reuse, 0x2, RZ, 0xfc, !PT ;  /* 0x0000000202827812 */ /* 0x040fe200078efcff */
[----:B------:R-:W-:Y:S01]  /*0570*/  IMAD.SHL.U32 R3, R3, 0x40, RZ ;  /* 0x0000004003037824 */ /* 0x000fe200078e00ff */
[C---:B------:R-:W-:Y:S01]  /*0580*/  LOP3.LUT R131, R2.reuse, 0x4, RZ, 0xfc, !PT ;  /* 0x0000000402837812 */ /* 0x040fe200078efcff */
[----:B------:R-:W-:Y:S01]  /*0590*/  IMAD R0, R11, R0, R4 ;  /* 0x000000000b007224 */ /* 0x000fe200078e0204 */
[C---:B------:R-:W-:Y:S02]  /*05a0*/  LOP3.LUT R4, R133.reuse, 0x3f, RZ, 0xc0, !PT ;  /* 0x0000003f85047812 */ /* 0x040fe400078ec0ff */
[----:B------:R-:W-:Y:S01]  /*05b0*/  LOP3.LUT R132, R2, 0x6, RZ, 0xfc, !PT ;  /* 0x0000000602847812 */ /* 0x000fe200078efcff */
[----:B------:R-:W-:Y:S01]  /*05c0*/  IMAD.IADD R5, R6, 0x1, R0 ;  /* 0x0000000106057824 */ /* 0x000fe200078e0200 */
[----:B------:R-:W-:Y:S02]  /*05d0*/  LOP3.LUT R0, R133, 0x7f, RZ, 0xc0, !PT ;  /* 0x0000007f85007812 */ /* 0x000fe400078ec0ff */
[C---:B------:R-:W-:Y:S01]  /*05e0*/  LOP3.LUT R108, R2.reuse, 0x8, RZ, 0xfc, !PT ;  /* 0x00000008026c7812 */ /* 0x040fe200078efcff */
[----:B------:R-:W-:Y:S01]  /*05f0*/  IMAD R98, R5, 0x40, R4 ;  /* 0x0000004005627824 */ /* 0x000fe200078e0204 */
[----:B------:R-:W-:-:S02]  /*0600*/  LOP3.LUT R110, R2, 0xa, RZ, 0xfc, !PT ;  /* 0x0000000a026e7812 */ /* 0x000fc400078efcff */
[C---:B------:R-:W-:Y:S02]  /*0610*/  LOP3.LUT R112, R2.reuse, 0xc, RZ, 0xfc, !PT ;  /* 0x0000000c02707812 */ /* 0x040fe400078efcff */
[----:B------:R0:W-:Y:S01]  /*0620*/  STL [R1+0x4], R98 ;  /* 0x0000046201007387 */ /* 0x0001e20000100800 */
[C---:B------:R-:W-:Y:S02]  /*0630*/  LOP3.LUT R114, R2.reuse, 0x10, RZ, 0xfc, !PT ;  /* 0x0000001002727812 */ /* 0x040fe400078efcff */
[C---:B------:R-:W-:Y:S02]  /*0640*/  LOP3.LUT R116, R2.reuse, 0x12, RZ, 0xfc, !PT ;  /* 0x0000001202747812 */ /* 0x040fe400078efcff */
[C---:B------:R-:W-:Y:S02]  /*0650*/  LOP3.LUT R118, R2.reuse, 0x14, RZ, 0xfc, !PT ;  /* 0x0000001402767812 */ /* 0x040fe400078efcff */
[C---:B------:R-:W-:Y:S02]  /*0660*/  LOP3.LUT R120, R2.reuse, 0x16, RZ, 0xfc, !PT ;  /* 0x0000001602787812 */ /* 0x040fe400078efcff */
[----:B------:R-:W-:-:S02]  /*0670*/  LOP3.LUT R122, R2, 0x18, RZ, 0xfc, !PT ;  /* 0x00000018027a7812 */ /* 0x000fc400078efcff */
[C---:B------:R-:W-:Y:S02]  /*0680*/  LOP3.LUT R124, R2.reuse, 0x1a, RZ, 0xfc, !PT ;  /* 0x0000001a027c7812 */ /* 0x040fe400078efcff */
        /* <DEDUP_REMOVED lines=14> */
[----:B------:R-:W-:Y:S01]  /*0770*/  LOP3.LUT R238, R2, 0x3c, RZ, 0xfc, !PT ;  /* 0x0000003c02ee7812 */ /* 0x000fe200078efcff */
[----:B0-----:R-:W-:Y:S06]  /*0780*/  @P0 BRA `(.L_x_0) ;  /* 0x0000000000500947 */ /* 0x001fec0003800000 */
[----:B------:R-:W-:Y:S01]  /*0790*/  IMAD.SHL.U32 R4, R133, 0x10, RZ ;  /* 0x0000001085047824 */ /* 0x000fe200078e00ff */
[----:B------:R-:W-:Y:S02]  /*07a0*/  CS2R R24, SRZ ;  /* 0x0000000000187805 */ /* 0x000fe4000001ff00 */
[----:B------:R-:W-:Y:S02]  /*07b0*/  CS2R R26, SRZ ;  /* 0x00000000001a7805 */ /* 0x000fe4000001ff00 */
[----:B------:R-:W-:Y:S02]  /*07c0*/  CS2R R28, SRZ ;  /* 0x00000000001c7805 */ /* 0x000fe4000001ff00 */
[----:B------:R-:W-:Y:S02]  /*07d0*/  CS2R R30, SRZ ;  /* 0x00000000001e7805 */ /* 0x000fe4000001ff00 */
[----:B------:R-:W-:Y:S02]  /*07e0*/  LOP3.LUT R4, R4, 0x70, RZ, 0xc0, !PT ;  /* 0x0000007004047812 */ /* 0x000fe400078ec0ff */
[----:B------:R-:W-:-:S02]  /*07f0*/  CS2R R32, SRZ ;  /* 0x0000000000207805 */ /* 0x000fc4000001ff00 */
[----:B------:R-:W-:Y:S02]  /*0800*/  CS2R R34, SRZ ;  /* 0x0000000000227805 */ /* 0x000fe4000001ff00 */
[----:B------:R-:W-:Y:S02]  /*0810*/  CS2R R36, SRZ ;  /* 0x0000000000247805 */ /* 0x000fe4000001ff00 */
[----:B------:R-:W-:Y:S01]  /*0820*/  CS2R R38, SRZ ;  /* 0x0000000000267805 */ /* 0x000fe2000001ff00 */
[----:B------:R0:W-:Y:S01]  /*0830*/  STL [R1+0x8], R4 ;  /* 0x0000080401007387 */ /* 0x0001e20000100800 */
[----:B------:R-:W-:Y:S02]  /*0840*/  CS2R R40, SRZ ;  /* 0x0000000000287805 */ /* 0x000fe4000001ff00 */
[----:B------:R-:W-:Y:S02]  /*0850*/  CS2R R42, SRZ ;  /* 0x00000000002a7805 */ /* 0x000fe4000001ff00 */
[----:B------:R-:W-:-:S02]  /*0860*/  CS2R R44, SRZ ;  /* 0x00000000002c7805 */ /* 0x000fc4000001ff00 */
[----:B------:R-:W-:Y:S02]  /*0870*/  CS2R R46, SRZ ;  /* 0x00000000002e7805 */ /* 0x000fe4000001ff00 */
[----:B------:R-:W-:Y:S02]  /*0880*/  CS2R R48, SRZ ;  /* 0x0000000000307805 */ /* 0x000fe4000001ff00 */
[----:B------:R-:W-:Y:S02]  /*0890*/  CS2R R50, SRZ ;  /* 0x0000000000327805 */ /* 0x000fe4000001ff00 */
[----:B------:R-:W-:Y:S02]  /*08a0*/  CS2R R52, SRZ ;  /* 0x0000000000347805 */ /* 0x000fe4000001ff00 */
[----:B------:R-:W-:Y:S01]  /*08b0*/  CS2R R54, SRZ ;  /* 0x0000000000367805 */ /* 0x000fe2000001ff00 */
[----:B0-----:R-:W-:Y:S06]  /*08c0*/  BRA `(.L_x_1) ;  /* 0x0000008c00dc7947 */ /* 0x001fec0003800000 */
.L_x_0:
[----:B------:R-:W-:Y:S01]  /*08d0*/  IABS R5, R55 ;  /* 0x0000003700057213 */ /* 0x000fe20000000000 */
[C---:B------:R-:W-:Y:S01]  /*08e0*/  VIADD R6, R3.reuse, 0x3f ;  /* 0x0000003f03067836 */ /* 0x040fe20000000000 */
[----:B------:R-:W-:Y:S01]  /*08f0*/  IABS R71, R54 ;  /* 0x0000003600477213 */ /* 0x000fe20000000000 */
[----:B------:R-:W-:Y:S01]  /*0900*/  IMAD.MOV.U32 R12, RZ, RZ, RZ ;  /* 0x000000ffff0c7224 */ /* 0x000fe200078e00ff */
[----:B------:R-:W0:Y:S01]  /*0910*/  I2F.RP R7, R5 ;  /* 0x0000000500077306 */ /* 0x000e220000209400 */
[C---:B------:R-:W-:Y:S01]  /*0920*/  VIADD R20, R3.reuse, 0x3c ;  /* 0x0000003c03147836 */ /* 0x040fe20000000000 */
[----:B------:R-:W-:Y:S01]  /*0930*/  IABS R10, R6 ;  /* 0x00000006000a7213 */ /* 0x000fe20000000000 */
[C---:B------:R-:W-:Y:S01]  /*0940*/  VIADD R22, R3.reuse, 0x3a ;  /* 0x0000003a03167836 */ /* 0x040fe20000000000 */
[----:B------:R-:W-:Y:S01]  /*0950*/  ISETP.GE.AND P2, PT, R6, RZ, PT ;  /* 0x000000ff0600720c */ /* 0x000fe20003f46270 */
[C---:B------:R-:W-:Y:S01]  /*0960*/  VIADD R21, R3.reuse, 0x3b ;  /* 0x0000003b03157836 */ /* 0x040fe20000000000 */
[----:B------:R-:W-:Y:S01]  /*0970*/  IABS R16, R20 ;  /* 0x0000001400107213 */ /* 0x000fe20000000000 */
        /* <DEDUP_REMOVED lines=8> */
[----:B0-----:R-:W0:Y:S01]  /*0a00*/  MUFU.RCP R7, R7 ;  /* 0x0000000700077308 */ /* 0x001e220000001000 */
[C---:B------:R-:W-:Y:S01]  /*0a10*/  VIADD R28, R3.reuse, 0x30 ;  /* 0x00000030031c7836 */ /* 0x040fe20000000000 */
[----:B------:R-:W-:Y:S01]  /*0a20*/  ULDC UR4, c[0x0][0x240] ;  /* 0x0000900000047ab9 */ /* 0x000fe20000000800 */
[C---:B------:R-:W-:Y:S01]  /*0a30*/  VIADD R30, R3.reuse, 0x2e ;  /* 0x0000002e031e7836 */ /* 0x040fe20000000000 */
[----:B------:R-:W-:Y:S01]  /*0a40*/  IABS R26, R29 ;  /* 0x0000001d001a7213 */ /* 0x000fe20000000000 */
[C---:B------:R-:W-:Y:S01]  /*0a50*/  VIADD R34, R3.reuse, 0x2a ;  /* 0x0000002a03227836 */ /* 0x040fe20000000000 */
[----:B------:R-:W-:Y:S01]  /*0a60*/  ULDC UR29, c[0x0][0x238] ;  /* 0x00008e00001d7ab9 */ /* 0x000fe20000000800 */
[C---:B------:R-:W-:Y:S01]  /*0a70*/  VIADD R35, R3.reuse, 0x29 ;  /* 0x0000002903237836 */ /* 0x040fe20000000000 */
[----:B------:R-:W-:Y:S01]  /*0a80*/  IABS R27, R30 ;  /* 0x0000001e001b7213 */ /* 0x000fe20000000000 */
[C---:B------:R-:W-:Y:S01]  /*0a90*/  VIADD R32, R3.reuse, 0x2b ;  /* 0x0000002b03207836 */ /* 0x040fe20000000000 */
[----:B------:R-:W-:Y:S01]  /*0aa0*/  IABS R31, R34 ;  /* 0x00000022001f7213 */ /* 0x000fe20000000000 */
[C---:B------:R-:W-:Y:S01]  /*0ab0*/  VIADD R38, R3.reuse, 0x27 ;  /* 0x0000002703267836 */ /* 0x040fe20000000000 */
[----:B------:R-:W-:Y:S01]  /*0ac0*/  IABS R33, R35 ;  /* 0x0000002300217213 */ /* 0x000fe20000000000 */
[C---:B------:R-:W-:Y:S01]  /*0ad0*/  VIADD R39, R3.reuse, 0x26 ;  /* 0x0000002603277836 */ /* 0x040fe20000000000 */
[----:B------:R-:W-:Y:S01]  /*0ae0*/  USHF.L.U32 UR23, UR29, 0x7, URZ ;  /* 0x000000071d177899 */ /* 0x000fe2000800063f */
[----:B------:R-:W-:Y:S01]  /*0af0*/  VIADD R40, R3, 0x25 ;  /* 0x0000002503287836 */ /* 0x000fe20000000000 */
[C---:B------:R-:W-:Y:S01]  /*0b00*/  LOP3.LUT R210, R2.reuse, 0x7a, RZ, 0xfc, !PT ;  /* 0x0000007a02d27812 */ /* 0x040fe200078efcff */
[----:B0-----:R-:W-:Y:S01]  /*0b10*/  VIADD R13, R7, 0xffffffe ;  /* 0x0ffffffe070d7836 */ /* 0x001fe20000000000 */
[C---:B------:R-:W-:Y:S01]  /*0b20*/  LOP3.LUT R213, R2.reuse, 0x74, RZ, 0xfc, !PT ;  /* 0x0000007402d57812 */ /* 0x040fe200078efcff */
[C---:B------:R-:W-:Y:S01]  /*0b30*/  VIADD R41, R3.reuse, 0x24 ;  /* 0x0000002403297836 */ /* 0x040fe20000000000 */
[----:B------:R-:W-:Y:S01]  /*0b40*/  IABS R36, R40 ;  /* 0x0000002800247213 */ /* 0x000fe20000000000 */
[C---:B------:R-:W-:Y:S01]  /*0b50*/  VIADD R48, R3.reuse, 0x1d ;  /* 0x0000001d03307836 */ /* 0x040fe20000000000 */
[C---:B------:R-:W-:Y:S01]  /*0b60*/  LOP3.LUT R216, R2.reuse, 0x6c, RZ, 0xfc, !PT ;  /* 0x0000006c02d87812 */ /* 0x040fe200078efcff */
[----:B------:R-:W0:Y:S01]  /*0b70*/  F2I.FTZ.U32.TRUNC.NTZ R13, R13 ;  /* 0x0000000d000d7305 */ /* 0x000e22000021f000 */
[----:B------:R-:W-:Y:S01]  /*0b80*/  IABS R37, R41 ;  /* 0x0000002900257213 */ /* 0x000fe20000000000 */
[C---:B------:R-:W-:Y:S01]  /*0b90*/  VIADD R44, R3.reuse, 0x1e ;  /* 0x0000001e032c7836 */ /* 0x040fe20000000000 */
[----:B------:R-:W-:Y:S01]  /*0ba0*/  IABS R45, R48 ;  /* 0x00000030002d7213 */ /* 0x000fe20000000000 */
[C---:B------:R-:W-:Y:S01]  /*0bb0*/  VIADD R49, R3.reuse, 0x1c ;  /* 0x0000001c03317836 */ /* 0x040fe20000000000 */
[C---:B------:R-:W-:Y:S01]  /*0bc0*/  LOP3.LUT R219, R2.reuse, 0x66, RZ, 0xfc, !PT ;  /* 0x0000006602db7812 */ /* 0x040fe200078efcff */
[C---:B------:R-:W-:Y:S01]  /*0bd0*/  VIADD R50, R3.reuse, 0x1a ;  /* 0x0000001a03327836 */ /* 0x040fe20000000000 */
[----:B------:R-:W-:Y:S01]  /*0be0*/  IABS R43, R44 ;  /* 0x0000002c002b7213 */ /* 0x000fe20000000000 */
[C---:B------:R-:W-:Y:S01]  /*0bf0*/  VIADD R53, R3.reuse, 0x18 ;  /* 0x0000001803357836 */ /* 0x040fe20000000000 */
[----:B------:R-:W-:Y:S01]  /*0c00*/  LOP3.LUT R222, R2, 0x60, RZ, 0xfc, !PT ;  /* 0x0000006002de7812 */ /* 0x000fe200078efcff */
[C---:B------:R-:W-:Y:S01]  /*0c10*/  VIADD R56, R3.reuse, 0x17 ;  /* 0x0000001703387836 */ /* 0x040fe20000000000 */
[----:B------:R-:W-:Y:S01]  /*0c20*/  IABS R46, R50 ;  /* 0x00000032002e7213 */ /* 0x000fe20000000000 */
[C---:B------:R-:W-:Y:S01]  /*0c30*/  VIADD R58, R3.reuse, 0x15 ;  /* 0x00000015033a7836 */ /* 0x040fe20000000000 */
[----:B------:R-:W-:Y:S01]  /*0c40*/  UIADD3 UR18, UR60, 0x2000, URZ ;  /* 0x000020003c127890 */ /* 0x000fe2000fffe03f */
[C---:B------:R-:W-:Y:S01]  /*0c50*/  VIADD R57, R3.reuse, 0x16 ;  /* 0x0000001603397836 */ /* 0x040fe20000000000 */
[----:B------:R-:W-:Y:S01]  /*0c60*/  ULDC UR20, c[0x0][0x238] ;  /* 0x00008e0000147ab9 */ /* 0x000fe20000000800 */
[--C-:B0-----:R-:W-:Y:S01]  /*0c70*/  IMAD.MOV R8, RZ, RZ, -R13.reuse ;  /* 0x000000ffff087224 */ /* 0x101fe200078e0a0d */
[----:B------:R-:W-:Y:S01]  /*0c80*/  IABS R52, R58 ;  /* 0x0000003a00347213 */ /* 0x000fe20000000000 */
[C---:B------:R-:W-:Y:S01]  /*0c90*/  VIADD R59, R3.reuse, 0x14 ;  /* 0x00000014033b7836 */ /* 0x040fe20000000000 */
[----:B------:R-:W-:Y:S01]  /*0ca0*/  IABS R51, R57 ;  /* 0x0000003900337213 */ /* 0x000fe20000000000 */
[----:B------:R-:W-:Y:S01]  /*0cb0*/  IMAD R9, R8, R5, RZ ;  /* 0x0000000508097224 */ /* 0x000fe200078e02ff */
[C---:B------:R-:W-:Y:S01]  /*0cc0*/  LOP3.LUT R225, R2.reuse, 0x58, RZ, 0xfc, !PT ;  /* 0x0000005802e17812 */ /* 0x040fe200078efcff */
[----:B------:R-:W-:Y:S01]  /*0cd0*/  VIADD R8, R3, 0x3e ;  /* 0x0000003e03087836 */ /* 0x000fe20000000000 */
[----:B------:R-:W-:Y:S01]  /*0ce0*/  ULDC UR22, c[0x0][0x238] ;  /* 0x00008e0000167ab9 */ /* 0x000fe20000000800 */
[----:B------:R-:W-:Y:S01]  /*0cf0*/  IMAD.HI.U32 R12, R13, R9, R12 ;  /* 0x000000090d0c7227 */ /* 0x000fe200078e000c */
[----:B------:R-:W-:Y:S01]  /*0d00*/  LOP3.LUT R211, R2, 0x78, RZ, 0xfc, !PT ;  /* 0x0000007802d37812 */ /* 0x000fe200078efcff */
[----:B------:R-:W-:Y:S01]  /*0d10*/  USHF.R.U32.HI UR18, URZ, 0x4, UR18 ;  /* 0x000000043f127899 */ /* 0x000fe20008011612 */
[----:B------:R-:W-:Y:S01]  /*0d20*/  IABS R13, R8 ;  /* 0x00000008000d7213 */ /* 0x000fe20000000000 */
[----:B------:R-:W-:Y:S01]  /*0d30*/  VIADD R9, R3, 0x3d ;  /* 0x0000003d03097836 */ /* 0x000fe20000000000 */
[----:B------:R-:W-:Y:S01]  /*0d40*/  ISETP.GE.AND P3, PT, R8, RZ, PT ;  /* 0x000000ff0800720c */ /* 0x000fe20003f66270 */
[----:B------:R-:W-:Y:S01]  /*0d50*/  IMAD.HI.U32 R7, R12, R10, RZ ;  /* 0x0000000a0c077227 */ /* 0x000fe200078e00ff */
[C---:B------:R-:W-:Y:S01]  /*0d60*/  LOP3.LUT R214, R2.reuse, 0x72, RZ, 0xfc, !PT ;  /* 0x0000007202d67812 */ /* 0x040fe200078efcff */
[----:B------:R-:W-:Y:S01]  /*0d70*/  USHF.R.U32.HI UR28, URZ, 0x4, UR60 ;  /* 0x000000043f1c7899 */ /* 0x000fe2000801163c */
[----:B------:R-:W-:Y:S01]  /*0d80*/  IABS R14, R9 ;  /* 0x00000009000e7213 */ /* 0x000fe20000000000 */
[----:B------:R-:W-:Y:S01]  /*0d90*/  IMAD.MOV R7, RZ, RZ, -R7 ;  /* 0x000000ffff077224 */ /* 0x000fe200078e0a07 */
[----:B------:R-:W-:Y:S01]  /*0da0*/  LOP3.LUT R217, R2, 0x6a, RZ, 0xfc, !PT ;  /* 0x0000006a02d97812 */ /* 0x000fe200078efcff */
[----:B------:R-:W-:Y:S01]  /*0db0*/  IMAD.HI.U32 R6, R12, R13, RZ ;  /* 0x0000000d0c067227 */ /* 0x000fe200078e00ff */
[C---:B------:R-:W-:Y:S01]  /*0dc0*/  LOP3.LUT R220, R2.reuse, 0x64, RZ, 0xfc, !PT ;  /* 0x0000006402dc7812 */ /* 0x040fe200078efcff */
[----:B------:R-:W-:Y:S01]  /*0dd0*/  USGXT.U32 UR30, UR18, 0xe ;  /* 0x0000000e121e789a */ /* 0x000fe20008000000 */
[C---:B------:R-:W-:Y:S01]  /*0de0*/  LOP3.LUT R223, R2.reuse, 0x5c, RZ, 0xfc, !PT ;  /* 0x0000005c02df7812 */ /* 0x040fe200078efcff */
[C---:B------:R-:W-:Y:S01]  /*0df0*/  IMAD R10, R5.reuse, R7, R10 ;  /* 0x00000007050a7224 */ /* 0x040fe200078e020a */
[----:B------:R-:W-:Y:S01]  /*0e00*/  LOP3.LUT R228, R2, 0x52, RZ, 0xfc, !PT ;  /* 0x0000005202e47812 */ /* 0x000fe200078efcff */
[----:B------:R-:W-:Y:S01]  /*0e10*/  IMAD.HI.U32 R7, R12, R14, RZ ;  /* 0x0000000e0c077227 */ /* 0x000fe200078e00ff */
[C---:B------:R-:W-:Y:S01]  /*0e20*/  LOP3.LUT R226, R2.reuse, 0x56, RZ, 0xfc, !PT ;  /* 0x0000005602e27812 */ /* 0x040fe200078efcff */
[----:B------:R-:W-:Y:S01]  /*0e30*/  ULDC.64 UR16, c[0x0][0x210] ;  /* 0x0000840000107ab9 */ /* 0x000fe20000000a00 */
[C---:B------:R-:W-:Y:S01]  /*0e40*/  ISETP.GT.U32.AND P0, PT, R5.reuse, R10, PT ;  /* 0x0000000a0500720c */ /* 0x040fe20003f04070 */
[----:B------:R-:W-:Y:S01]  /*0e50*/  IMAD.MOV R6, RZ, RZ, -R6 ;  /* 0x000000ffff067224 */ /* 0x000fe200078e0a06 */
[C---:B------:R-:W-:Y:S01]  /*0e60*/  LOP3.LUT R231, R2.reuse, 0x4a, RZ, 0xfc, !PT ;  /* 0x0000004a02e77812 */ /* 0x040fe200078efcff */
[----:B------:R-:W-:Y:S01]  /*0e70*/  IMAD.MOV R15, RZ, RZ, -R7 ;  /* 0x000000ffff0f7224 */ /* 0x000fe200078e0a07 */
[C---:B------:R-:W-:Y:S01]  /*0e80*/  LOP3.LUT R229, R2.reuse, 0x50, RZ, 0xfc, !PT ;  /* 0x0000005002e57812 */ /* 0x040fe200078efcff */
[C---:B------:R-:W-:Y:S01]  /*0e90*/  IMAD R7, R5.reuse, R6, R13 ;  /* 0x0000000605077224 */ /* 0x040fe200078e020d */
[----:B------:R-:W-:Y:S01]  /*0ea0*/  LOP3.LUT R234, R2, 0x44, RZ, 0xfc, !PT ;  /* 0x0000004402ea7812 */ /* 0x000fe200078efcff */
[----:B------:R-:W-:Y:S01]  /*0eb0*/  IMAD.HI.U32 R11, R12, R16, RZ ;  /* 0x000000100c0b7227 */ /* 0x000fe200078e00ff */
[C---:B------:R-:W-:Y:S01]  /*0ec0*/  LOP3.LUT R232, R2.reuse, 0x48, RZ, 0xfc, !PT ;  /* 0x0000004802e87812 */ /* 0x040fe200078efcff */
[----:B------:R-:W-:Y:S01]  /*0ed0*/  USGXT.U32 UR28, UR28, 0xe ;  /* 0x0000000e1c1c789a */ /* 0x000fe20008000000 */
[C---:B------:R-:W-:Y:S01]  /*0ee0*/  ISETP.GT.U32.AND P4, PT, R5.reuse, R7, PT ;  /* 0x000000070500720c */ /* 0x040fe20003f84070 */
[C---:B------:R-:W-:Y:S01]  /*0ef0*/  IMAD R6, R5.reuse, R15, R14 ;  /* 0x0000000f05067224 */ /* 0x040fe200078e020e */
[C---:B------:R-:W-:Y:S01]  /*0f00*/  LOP3.LUT R236, R2.reuse, 0x42, RZ, 0xfc, !PT ;  /* 0x0000004202ec7812 */ /* 0x040fe200078efcff */
[----:B------:R-:W-:Y:S01]  /*0f10*/  IMAD.MOV R11, RZ, RZ, -R11 ;  /* 0x000000ffff0b7224 */ /* 0x000fe200078e0a0b */
[C---:B------:R-:W-:Y:S01]  /*0f20*/  LOP3.LUT R209, R2.reuse, 0x7c, RZ, 0xfc, !PT ;  /* 0x0000007c02d17812 */ /* 0x040fe200078efcff */
[----:B------:R-:W-:Y:S01]  /*0f30*/  IMAD.MOV.U32 R15, RZ, RZ, R18 ;  /* 0x000000ffff0f7224 */ /* 0x000fe200078e0012 */
[C---:B------:R-:W-:Y:S01]  /*0f40*/  ISETP.GT.U32.AND P5, PT, R5.reuse, R6, PT ;  /* 0x000000060500720c */ /* 0x040fe20003fa4070 */
[C---:B------:R-:W-:Y:S01]  /*0f50*/  IMAD R14, R5.reuse, R11, R16 ;  /* 0x0000000b050e7224 */ /* 0x040fe200078e0210 */
[----:B------:R-:W-:Y:S01]  /*0f60*/  LOP3.LUT R212, R2, 0x76, RZ, 0xfc, !PT ;  /* 0x0000007602d47812 */ /* 0x000fe200078efcff */
[----:B------:R-:W-:Y:S01]  /*0f70*/  @!P0 IMAD.IADD R10, R10, 0x1, -R5 ;  /* 0x000000010a0a8824 */ /* 0x000fe200078e0a05 */
[----:B------:R-:W-:Y:S01]  /*0f80*/  LOP3.LUT R215, R2, 0x70, RZ, 0xfc, !PT ;  /* 0x0000007002d77812 */ /* 0x000fe200078efcff */
[C---:B------:R-:W-:Y:S01]  /*0f90*/  IMAD.HI.U32 R11, R12.reuse, R17, RZ ;  /* 0x000000110c0b7227 */ /* 0x040fe200078e00ff */
[C---:B------:R-:W-:Y:S01]  /*0fa0*/  ISETP.GT.U32.AND P1, PT, R5.reuse, R14, PT ;  /* 0x0000000e0500720c */ /* 0x040fe20003f24070 */
[----:B------:R-:W-:Y:S01]  /*0fb0*/  ULDC UR19, c[0x0][0x23c] ;  /* 0x00008f0000137ab9 */ /* 0x000fe20000000800 */
[----:B------:R-:W-:Y:S01]  /*0fc0*/  ISETP.GT.U32.AND P0, PT, R5, R10, PT ;  /* 0x0000000a0500720c */ /* 0x000fe20003f04070 */
[----:B------:R-:W-:Y:S01]  /*0fd0*/  IMAD.HI.U32 R13, R12, R15, RZ ;  /* 0x0000000f0c0d7227 */ /* 0x000fe200078e00ff */
[C---:B------:R-:W-:Y:S01]  /*0fe0*/  LOP3.LUT R218, R2.reuse, 0x68, RZ, 0xfc, !PT ;  /* 0x0000006802da7812 */ /* 0x040fe200078efcff */
[----:B------:R-:W-:Y:S01]  /*0ff0*/  UIADD3 UR18, UP1, UR30, 0x2, URZ ;  /* 0x000000021e127890 */ /* 0x000fe2000ff3e03f */
[C---:B------:R-:W-:Y:S01]  /*1000*/  LOP3.LUT R221, R2.reuse, 0x62, RZ, 0xfc, !PT ;  /* 0x0000006202dd7812 */ /* 0x040fe200078efcff */
[----:B------:R-:W-:Y:S01]  /*1010*/  IMAD.MOV R16, RZ, RZ, -R11 ;  /* 0x000000ffff107224 */ /* 0x000fe200078e0a0b */
[----:B------:R-:W-:Y:S01]  /*1020*/  LOP3.LUT R224, R2, 0x5a, RZ, 0xfc, !PT ;  /* 0x0000005a02e07812 */ /* 0x000fe200078efcff */
[----:B------:R-:W-:Y:S01]  /*1030*/  @!P5 IMAD.IADD R6, R6, 0x1, -R5 ;  /* 0x000000010606d824 */ /* 0x000fe200078e0a05 */
[C---:B------:R-:W-:Y:S01]  /*1040*/  LOP3.LUT R227, R2.reuse, 0x54, RZ, 0xfc, !PT ;  /* 0x0000005402e37812 */ /* 0x040fe200078efcff */
[----:B------:R-:W-:Y:S01]  /*1050*/  IMAD.MOV R18, RZ, RZ, -R13 ;  /* 0x000000ffff127224 */ /* 0x000fe200078e0a0d */
[----:B------:R-:W-:Y:S01]  /*1060*/  LOP3.LUT R230, R2, 0x4c, RZ, 0xfc, !PT ;  /* 0x0000004c02e67812 */ /* 0x000fe200078efcff */
[----:B------:R-:W-:Y:S01]  /*1070*/  IMAD.MOV.U32 R13, RZ, RZ, R19 ;  /* 0x000000ffff0d7224 */ /* 0x000fe200078e0013 */
[----:B------:R-:W-:Y:S01]  /*1080*/  LEA.HI R208, R133, 0x7e, RZ, 0x1a ;  /* 0x0000007e85d07811 */ /* 0x000fe200078fd0ff */
[----:B------:R-:W-:Y:S01]  /*1090*/  @!P4 IMAD.IADD R7, R7, 0x1, -R5 ;  /* 0x000000010707c824 */ /* 0x000fe200078e0a05 */
[C---:B------:R-:W-:Y:S01]  /*10a0*/  ISETP.GT.U32.AND P4, PT, R5.reuse, R6, PT ;  /* 0x000000060500720c */ /* 0x040fe20003f84070 */
[----:B------:R-:W-:Y:S01]  /*10b0*/  IMAD R16, R5, R16, R17 ;  /* 0x0000001005107224 */ /* 0x000fe200078e0211 */
[----:B------:R-:W-:Y:S01]  /*10c0*/  LEA.HI R207, R133, 0x6e, RZ, 0x1a ;  /* 0x0000006e85cf7811 */ /* 0x000fe200078fd0ff */
[----:B------:R-:W-:Y:S01]  /*10d0*/  IMAD.HI.U32 R8, R12, R13, RZ ;  /* 0x0000000d0c087227 */ /* 0x000fe200078e00ff */
[----:B------:R-:W-:Y:S01]  /*10e0*/  ISETP.GT.U32.AND P5, PT, R5, R7, PT ;  /* 0x000000070500720c */ /* 0x000fe20003fa4070 */
[----:B------:R-:W-:Y:S01]  /*10f0*/  ULDC UR21, c[0x0][0x238] ;  /* 0x00008e0000157ab9 */ /* 0x000fe20000000800 */
[----:B------:R-:W-:Y:S01]  /*1100*/  LEA.HI R206, R133, 0x5e, RZ, 0x1a ;  /* 0x0000005e85ce7811 */ /* 0x000fe200078fd0ff */
[C---:B------:R-:W-:Y:S01]  /*1110*/  IMAD R11, R5.reuse, R18, R15 ;  /* 0x00000012050b7224 */ /* 0x040fe200078e020f */
[----:B------:R-:W-:Y:S01]  /*1120*/  IABS R18, R24 ;  /* 0x0000001800127213 */ /* 0x000fe20000000000 */
[--C-:B------:R-:W-:Y:S01]  /*1130*/  @!P1 IMAD.IADD R14, R14, 0x1, -R5.reuse ;  /* 0x000000010e0e9824 */ /* 0x100fe200078e0a05 */
[C---:B------:R-:W-:Y:S01]  /*1140*/  ISETP.GT.U32.AND P1, PT, R5.reuse, R16, PT ;  /* 0x000000100500720c */ /* 0x040fe20003f24070 */
[----:B------:R-:W-:Y:S01]  /*1150*/  IMAD.MOV R8, RZ, RZ, -R8 ;  /* 0x000000ffff087224 */ /* 0x000fe200078e0a08 */
[----:B------:R-:W-:Y:S01]  /*1160*/  LOP3.LUT R237, R2, 0x40, RZ, 0xfc, !PT ;  /* 0x0000004002ed7812 */ /* 0x000fe200078efcff */
[----:B------:R-:W-:Y:S01]  /*1170*/  @!P0 IMAD.IADD R10, R10, 0x1, -R5 ;  /* 0x000000010a0a8824 */ /* 0x000fe200078e0a05 */
[----:B------:R-:W-:Y:S01]  /*1180*/  ISETP.GT.U32.AND P0, PT, R5, R11, PT ;  /* 0x0000000b0500720c */ /* 0x000fe20003f04070 */
[----:B------:R-:W-:Y:S01]  /*1190*/  VIADD R17, R3, 0x38 ;  /* 0x0000003803117836 */ /* 0x000fe20000000000 */
[C---:B------:R-:W-:Y:S01]  /*11a0*/  ISETP.GT.U32.AND P6, PT, R5.reuse, R14, PT ;  /* 0x0000000e0500720c */ /* 0x040fe20003fc4070 */
[----:B------:R-:W-:Y:S01]  /*11b0*/  IMAD R13, R5, R8, R13 ;  /* 0x00000008050d7224 */ /* 0x000fe200078e020d */
[----:B------:R-:W-:Y:S01]  /*11c0*/  LOP3.LUT R233, R2, 0x46, RZ, 0xfc, !PT ;  /* 0x0000004602e97812 */ /* 0x000fe200078efcff */
[--C-:B------:R-:W-:Y:S01]  /*11d0*/  @!P4 IMAD.IADD R6, R6, 0x1, -R5.reuse ;  /* 0x000000010606c824 */ /* 0x100fe200078e0a05 */
[----:B------:R-:W-:Y:S01]  /*11e0*/  IABS R15, R17 ;  /* 0x00000011000f7213 */ /* 0x000fe20000000000 */
[--C-:B------:R-:W-:Y:S01]  /*11f0*/  @!P5 IMAD.IADD R7, R7, 0x1, -R5.reuse ;  /* 0x000000010707d824 */ /* 0x100fe200078e0a05 */
[----:B------:R-:W-:Y:S01]  /*1200*/  ISETP.GT.U32.AND P4, PT, R5, R13, PT ;  /* 0x0000000d0500720c */ /* 0x000fe20003f84070 */
[----:B------:R-:W-:Y:S01]  /*1210*/  @!P1 IMAD.IADD R16, R16, 0x1, -R5 ;  /* 0x0000000110109824 */ /* 0x000fe200078e0a05 */
[----:B------:R-:W-:Y:S01]  /*1220*/  ISETP.GE.AND P5, PT, R9, RZ, PT ;  /* 0x000000ff0900720c */ /* 0x000fe20003fa6270 */
[----:B------:R-:W-:Y:S01]  /*1230*/  IMAD.HI.U32 R9, R12, R18, RZ ;  /* 0x000000120c097227 */ /* 0x000fe200078e00ff */
[----:B------:R-:W-:-:S03]  /*1240*/  ISETP.GE.AND P1, PT, R21, RZ, PT ;  /* 0x000000ff1500720c */ /* 0x000fc60003f26270 */
[----:B------:R-:W-:-:S04]  /*1250*/  IMAD.HI.U32 R8, R12, R15, RZ ;  /* 0x0000000f0c087227 */ /* 0x000fc800078e00ff */
[--C-:B------:R-:W-:Y:S01]  /*1260*/  @!P0 IMAD.IADD R11, R11, 0x1, -R5.reuse ;  /* 0x000000010b0b8824 */ /* 0x100fe200078e0a05 */
[----:B------:R-:W-:Y:S01]  /*1270*/  ISETP.GE.AND P0, PT, R22, RZ, PT ;  /* 0x000000ff1600720c */ /* 0x000fe20003f06270 */
[----:B------:R-:W-:Y:S01]  /*1280*/  @!P6 IMAD.IADD R14, R14, 0x1, -R5 ;  /* 0x000000010e0ee824 */ /* 0x000fe200078e0a05 */
[----:B------:R-:W-:Y:S01]  /*1290*/  ISETP.GE.AND P6, PT, R20, RZ, PT ;  /* 0x000000ff1400720c */ /* 0x000fe20003fc6270 */
[----:B------:R-:W-:Y:S01]  /*12a0*/  @!P2 IMAD.MOV R10, RZ, RZ, -R10 ;  /* 0x000000ffff0aa224 */ /* 0x000fe200078e0a0a */
[C---:B------:R-:W-:Y:S01]  /*12b0*/  ISETP.GT.U32.AND P2, PT, R5.reuse, R16, PT ;  /* 0x000000100500720c */ /* 0x040fe20003f44070 */
[----:B------:R-:W-:Y:S02]  /*12c0*/  IMAD.MOV R9, RZ, RZ, -R9 ;  /* 0x000000ffff097224 */ /* 0x000fe400078e0a09 */
[----:B------:R-:W-:Y:S02]  /*12d0*/  IMAD.MOV R8, RZ, RZ, -R8 ;  /* 0x000000ffff087224 */ /* 0x000fe400078e0a08 */
[----:B------:R-:W-:Y:S01]  /*12e0*/  @!P3 IMAD.MOV R7, RZ, RZ, -R7 ;  /* 0x000000ffff07b224 */ /* 0x000fe200078e0a07 */
[C---:B------:R-:W-:Y:S01]  /*12f0*/  ISETP.GT.U32.AND P3, PT, R5.reuse, R11, PT ;  /* 0x0000000b0500720c */ /* 0x040fe20003f64070 */
[----:B------:R-:W-:-:S02]  /*1300*/  IMAD R18, R5, R9, R18 ;  /* 0x0000000905127224 */ /* 0x000fc400078e0212 */
[----:B------:R-:W-:Y:S02]  /*1310*/  IMAD R15, R5, R8, R15 ;  /* 0x00000008050f7224 */ /* 0x000fe400078e020f */
[----:B------:R-:W-:Y:S02]  /*1320*/  VIADD R21, R3, 0x36 ;  /* 0x0000003603157836 */ /* 0x000fe40000000000 */
[----:B------:R-:W-:Y:S02]  /*1330*/  @!P4 IMAD.IADD R13, R13, 0x1, -R5 ;  /* 0x000000010d0dc824 */ /* 0x000fe400078e0a05 */
[----:B------:R-:W-:Y:S01]  /*1340*/  IMAD.MOV.U32 R9, RZ, RZ, R6 ;  /* 0x000000ffff097224 */ /* 0x000fe200078e0006 */
[----:B------:R-:W-:Y:S01]  /*1350*/  IABS R19, R21 ;  /* 0x0000001500137213 */ /* 0x000fe20000000000 */
[----:B------:R-:W-:Y:S01]  /*1360*/  VIADD R22, R3, 0x35 ;  /* 0x0000003503167836 */ /* 0x000fe20000000000 */
[----:B------:R-:W-:Y:S01]  /*1370*/  ISETP.GT.U32.AND P4, PT, R5, R13, PT ;  /* 0x0000000d0500720c */ /* 0x000fe20003f84070 */
[----:B------:R-:W-:-:S02]  /*1380*/  IMAD.MOV.U32 R8, RZ, RZ, R14 ;  /* 0x000000ffff087224 */ /* 0x000fc400078e000e */
[----:B------:R-:W-:Y:S01]  /*1390*/  @!P5 IMAD.MOV R9, RZ, RZ, -R9 ;  /* 0x000000ffff09d224 */ /* 0x000fe200078e0a09 */
[----:B------:R-:W-:Y:S01]  /*13a0*/  ISETP.GT.U32.AND P5, PT, R5, R15, PT ;  /* 0x0000000f0500720c */ /* 0x000fe20003fa4070 */
[----:B------:R-:W-:Y:S01]  /*13b0*/  @!P6 IMAD.MOV R8, RZ, RZ, -R8 ;  /* 0x000000ffff08e224 */ /* 0x000fe200078e0a08 */
[----:B------:R-:W-:Y:S01]  /*13c0*/  IABS R20, R22 ;  /* 0x0000001600147213 */ /* 0x000fe20000000000 */
[----:B------:R-:W-:Y:S01]  /*13d0*/  @!P2 IMAD.IADD R16, R16, 0x1, -R5 ;  /* 0x000000011010a824 */ /* 0x000fe200078e0a05 */
[----:B------:R-:W-:Y:S01]  /*13e0*/  ISETP.GE.AND P6, PT, R23, RZ, PT ;  /* 0x000000ff1700720c */ /* 0x000fe20003fc6270 */
[----:B------:R-:W-:Y:S01]  /*13f0*/  IMAD.HI.U32 R14, R12, R19, RZ ;  /* 0x000000130c0e7227 */ /* 0x000fe200078e00ff */
[----:B------:R-:W-:-:S03]  /*1400*/  ISETP.GT.U32.AND P2, PT, R5, R18, PT ;  /* 0x000000120500720c */ /* 0x000fc60003f44070 */
[----:B------:R-:W-:Y:S01]  /*1410*/  @!P3 IMAD.IADD R11, R11, 0x1, -R5 ;  /* 0x000000010b0bb824 */ /* 0x000fe200078e0a05 */
[----:B------:R-:W-:Y:S01]  /*1420*/  ISETP.GE.AND P3, PT, R17, RZ, PT ;  /* 0x000000ff1100720c */ /* 0x000fe20003f66270 */
[----:B------:R-:W-:-:S04]  /*1430*/  IMAD.HI.U32 R17, R12, R20, RZ ;  /* 0x000000140c117227 */ /* 0x000fc800078e00ff */
[----:B------:R-:W-:Y:S02]  /*1440*/  IMAD.MOV R14, RZ, RZ, -R14 ;  /* 0x000000ffff0e7224 */ /* 0x000fe400078e0a0e */
[----:B------:R-:W-:Y:S02]  /*1450*/  IMAD.MOV.U32 R6, RZ, RZ, R16 ;  /* 0x000000ffff067224 */ /* 0x000fe400078e0010 */
[----:B------:R-:W-:Y:S02]  /*1460*/  IMAD.MOV R16, RZ, RZ, -R17 ;  /* 0x000000ffff107224 */ /* 0x000fe400078e0a11 */
[--C-:B------:R-:W-:Y:S01]  /*1470*/  @!P4 IMAD.IADD R13, R13, 0x1, -R5.reuse ;  /* 0x000000010d0dc824 */ /* 0x100fe200078e0a05 */
[----:B------:R-:W-:Y:S01]  /*1480*/  ISETP.GE.AND P4, PT, R24, RZ, PT ;  /* 0x000000ff1800720c */ /* 0x000fe20003f86270 */
[----:B------:R-:W-:Y:S01]  /*1490*/  @!P5 IMAD.IADD R15, R15, 0x1, -R5 ;  /* 0x000000010f0fd824 */ /* 0x000fe200078e0a05 */
[----:B------:R-:W-:Y:S01]  /*14a0*/  IABS R24, R25 ;  /* 0x0000001900187213 */ /* 0x000fe20000000000 */
[----:B------:R-:W-:Y:S01]  /*14b0*/  IMAD R17, R5, R14, R19 ;  /* 0x0000000e05117224 */ /* 0x000fe200078e0213 */
[----:B------:R-:W-:Y:S01]  /*14c0*/  ISETP.GE.AND P5, PT, R21, RZ, PT ;  /* 0x000000ff1500720c */ /* 0x000fe20003fa6270 */
[----:B------:R-:W-:Y:S01]  /*14d0*/  @!P2 IMAD.IADD R18, R18, 0x1, -R5 ;  /* 0x000000011212a824 */ /* 0x000fe200078e0a05 */
[----:B------:R-:W-:Y:S01]  /*14e0*/  ISETP.GE.AND P2, PT, R22, RZ, PT ;  /* 0x000000ff1600720c */ /* 0x000fe20003f46270 */
[----:B------:R-:W-:Y:S01]  /*14f0*/  @!P1 IMAD.MOV R6, RZ, RZ, -R6 ;  /* 0x000000ffff069224 */ /* 0x000fe200078e0a06 */
[C---:B------:R-:W-:Y:S01]  /*1500*/  ISETP.GT.U32.AND P1, PT, R5.reuse, R15, PT ;  /* 0x0000000f0500720c */ /* 0x040fe20003f24070 */
[----:B------:R-:W-:Y:S01]  /*1510*/  @!P6 IMAD.MOV R13, RZ, RZ, -R13 ;  /* 0x000000ffff0de224 */ /* 0x000fe200078e0a0d */
[C---:B------:R-:W-:Y:S01]  /*1520*/  ISETP.GT.U32.AND P6, PT, R5.reuse, R17, PT ;  /* 0x000000110500720c */ /* 0x040fe20003fc4070 */
[----:B------:R-:W-:Y:S01]  /*1530*/  @!P0 IMAD.MOV R11, RZ, RZ, -R11 ;  /* 0x000000ffff0b8224 */ /* 0x000fe200078e0a0b */
[----:B------:R-:W-:Y:S01]  /*1540*/  ISETP.GT.U32.AND P0, PT, R5, R18, PT ;  /* 0x000000120500720c */ /* 0x000fe20003f04070 */
[----:B------:R-:W-:-:S02]  /*1550*/  VIADD R14, R3, 0x34 ;  /* 0x00000034030e7836 */ /* 0x000fc40000000000 */
[----:B------:R-:W-:Y:S02]  /*1560*/  IMAD R16, R5, R16, R20 ;  /* 0x0000001005107224 */ /* 0x000fe400078e0214 */
[----:B------:R-:W-:Y:S01]  /*1570*/  VIADD R19, R3, 0x33 ;  /* 0x0000003303137836 */ /* 0x000fe20000000000 */
[----:B------:R-:W-:Y:S01]  /*1580*/  IABS R22, R14 ;  /* 0x0000000e00167213 */ /* 0x000fe20000000000 */
[----:B------:R-:W-:-:S03]  /*1590*/  IMAD.HI.U32 R21, R12, R24, RZ ;  /* 0x000000180c157227 */ /* 0x000fc600078e00ff */
[----:B------:R-:W-:Y:S01]  /*15a0*/  IABS R23, R19 ;  /* 0x0000001300177213 */ /* 0x000fe20000000000 */
[--C-:B------:R-:W-:Y:S01]  /*15b0*/  @!P1 IMAD.IADD R15, R15, 0x1, -R5.reuse ;  /* 0x000000010f0f9824 */ /* 0x100fe200078e0a05 */
[----:B------:R-:W-:Y:S01]  /*15c0*/  ISETP.GE.AND P1, PT, R14, RZ, PT ;  /* 0x000000ff0e00720c */ /* 0x000fe20003f26270 */
[--C-:B------:R-:W-:Y:S02]  /*15d0*/  @!P6 IMAD.IADD R17, R17, 0x1, -R5.reuse ;  /* 0x000000011111e824 */ /* 0x100fe400078e0a05 */
[----:B------:R-:W-:Y:S01]  /*15e0*/  @!P0 IMAD.IADD R18, R18, 0x1, -R5 ;  /* 0x0000000112128824 */ /* 0x000fe200078e0a05 */
[----:B------:R-:W-:Y:S01]  /*15f0*/  ISETP.GT.U32.AND P0, PT, R5, R16, PT ;  /* 0x000000100500720c */ /* 0x000fe20003f04070 */
[----:B------:R-:W-:Y:S01]  /*1600*/  @!P3 IMAD.MOV R15, RZ, RZ, -R15 ;  /* 0x000000ffff0fb224 */ /* 0x000fe200078e0a0f */
[----:B------:R-:W-:Y:S01]  /*1610*/  ISETP.GE.AND P3, PT, R19, RZ, PT ;  /* 0x000000ff1300720c */ /* 0x000fe20003f66270 */
[----:B------:R-:W-:Y:S01]  /*1620*/  IMAD.HI.U32 R19, R12, R22, RZ ;  /* 0x000000160c137227 */ /* 0x000fe200078e00ff */
[----:B------:R-:W-:-:S03]  /*1630*/  ISETP.GT.U32.AND P6, PT, R5, R17, PT ;  /* 0x000000110500720c */ /* 0x000fc60003fc4070 */
[----:B------:R-:W-:Y:S02]  /*1640*/  IMAD.MOV R19, RZ, RZ, -R19 ;  /* 0x000000ffff137224 */ /* 0x000fe400078e0a13 */
[----:B------:R-:W-:Y:S02]  /*1650*/  IMAD.MOV.U32 R14, RZ, RZ, R18 ;  /* 0x000000ffff0e7224 */ /* 0x000fe400078e0012 */
[----:B------:R-:W-:Y:S02]  /*1660*/  IMAD R18, R5, R19, R22 ;  /* 0x0000001305127224 */ /* 0x000fe400078e0216 */
[----:B------:R-:W-:Y:S02]  /*1670*/  @!P0 IMAD.IADD R16, R16, 0x1, -R5 ;  /* 0x0000000110108824 */ /* 0x000fe400078e0a05 */
[----:B------:R-:W-:-:S03]  /*1680*/  IMAD.HI.U32 R20, R12, R23, RZ ;  /* 0x000000170c147227 */ /* 0x000fc600078e00ff */
[----:B------:R-:W-:Y:S01]  /*1690*/  ISETP.GT.U32.AND P0, PT, R5, R16, PT ;  /* 0x000000100500720c */ /* 0x000fe20003f04070 */
[----:B------:R-:W-:Y:S01]  /*16a0*/  @!P6 IMAD.IADD R17, R17, 0x1, -R5 ;  /* 0x000000011111e824 */ /* 0x000fe200078e0a05 */
[C---:B------:R-:W-:Y:S01]  /*16b0*/  ISETP.GT.U32.AND P6, PT, R5.reuse, R18, PT ;  /* 0x000000120500720c */ /* 0x040fe20003fc4070 */
[----:B------:R-:W-:Y:S02]  /*16c0*/  IMAD.MOV R21, RZ, RZ, -R21 ;  /* 0x000000ffff157224 */ /* 0x000fe400078e0a15 */
[----:B------:R-:W-:Y:S02]  /*16d0*/  IMAD.MOV R20, RZ, RZ, -R20 ;  /* 0x000000ffff147224 */ /* 0x000fe400078e0a14 */
[C---:B------:R-:W-:Y:S02]  /*16e0*/  IMAD R19, R5.reuse, R21, R24 ;  /* 0x0000001505137224 */ /* 0x040fe400078e0218 */
[----:B------:R-:W-:Y:S02]  /*16f0*/  IMAD R20, R5, R20, R23 ;  /* 0x0000001405147224 */ /* 0x000fe400078e0217 */
[----:B------:R-:W-:-:S02]  /*1700*/  VIADD R23, R3, 0x31 ;  /* 0x0000003103177836 */ /* 0x000fc40000000000 */
[--C-:B------:R-:W-:Y:S01]  /*1710*/  @!P0 IMAD.IADD R16, R16, 0x1, -R5.reuse ;  /* 0x0000000110108824 */ /* 0x100fe200078e0a05 */
[C---:B------:R-:W-:Y:S01]  /*1720*/  ISETP.GT.U32.AND P0, PT, R5.reuse, R20, PT ;  /* 0x000000140500720c */ /* 0x040fe20003f04070 */
[----:B------:R-:W-:Y:S01]  /*1730*/  @!P6 IMAD.IADD R18, R18, 0x1, -R5 ;  /* 0x000000011212e824 */ /* 0x000fe200078e0a05 */
[----:B------:R-:W-:Y:S01]  /*1740*/  ISETP.GT.U32.AND P6, PT, R5, R19, PT ;  /* 0x000000130500720c */ /* 0x000fe20003fc4070 */
[----:B------:R-:W-:Y:S01]  /*1750*/  @!P4 IMAD.MOV R14, RZ, RZ, -R14 ;  /* 0x000000ffff0ec224 */ /* 0x000fe200078e0a0e */
[----:B------:R-:W-:Y:S01]  /*1760*/  IABS R22, R23 ;  /* 0x0000001700167213 */ /* 0x000fe20000000000 */
[----:B------:R-:W-:Y:S01]  /*1770*/  @!P5 IMAD.MOV R17, RZ, RZ, -R17 ;  /* 0x000000ffff11d224 */ /* 0x000fe200078e0a11 */
[----:B------:R-:W-:Y:S01]  /*1780*/  ISETP.GE.AND P4, PT, R25, RZ, PT ;  /* 0x000000ff1900720c */ /* 0x000fe20003f86270 */
[----:B------:R-:W-:Y:S01]  /*1790*/  @!P2 IMAD.MOV R16, RZ, RZ, -R16 ;  /* 0x000000ffff10a224 */ /* 0x000fe200078e0a10 */
[----:B------:R-:W-:Y:S01]  /*17a0*/  IABS R25, R28 ;  /* 0x0000001c00197213 */ /* 0x000fe20000000000 */
[----:B------:R-:W-:Y:S01]  /*17b0*/  IMAD.HI.U32 R21, R12, R22, RZ ;  /* 0x000000160c157227 */ /* 0x000fe200078e00ff */
[----:B------:R-:W-:-:S02]  /*17c0*/  ISETP.GT.U32.AND P5, PT, R5, R18, PT ;  /* 0x000000120500720c */ /* 0x000fc40003fa4070 */
[----:B------:R-:W-:Y:S01]  /*17d0*/  ISETP.GE.AND P2, PT, R23, RZ, PT ;  /* 0x000000ff1700720c */ /* 0x000fe20003f46270 */
[--C-:B------:R-:W-:Y:S02]  /*17e0*/  @!P0 IMAD.IADD R20, R20, 0x1, -R5.reuse ;  /* 0x0000000114148824 */ /* 0x100fe400078e0a05 */
[----:B------:R-:W-:Y:S02]  /*17f0*/  @!P6 IMAD.IADD R19, R19, 0x1, -R5 ;  /* 0x000000011313e824 */ /* 0x000fe400078e0a05 */
[----:B------:R-:W-:Y:S01]  /*1800*/  IMAD.MOV R21, RZ, RZ, -R21 ;  /* 0x000000ffff157224 */ /* 0x000fe200078e0a15 */
[C---:B------:R-:W-:Y:S01]  /*1810*/  ISETP.GT.U32.AND P0, PT, R5.reuse, R20, PT ;  /* 0x000000140500720c */ /* 0x040fe20003f04070 */
[----:B------:R-:W-:Y:S01]  /*1820*/  IMAD.HI.U32 R23, R12, R26, RZ ;  /* 0x0000001a0c177227 */ /* 0x000fe200078e00ff */
[----:B------:R-:W-:-:S03]  /*1830*/  ISETP.GT.U32.AND P6, PT, R5, R19, PT ;  /* 0x000000130500720c */ /* 0x000fc60003fc4070 */
[----:B------:R-:W-:Y:S02]  /*1840*/  IMAD R21, R5, R21, R22 ;  /* 0x0000001505157224 */ /* 0x000fe400078e0216 */
[----:B------:R-:W-:-:S04]  /*1850*/  IMAD.HI.U32 R22, R12, R25, RZ ;  /* 0x000000190c167227 */ /* 0x000fc800078e00ff */
[----:B------:R-:W-:-:S04]  /*1860*/  IMAD.HI.U32 R24, R12, R27, RZ ;  /* 0x0000001b0c187227 */ /* 0x000fc800078e00ff */
[----:B------:R-:W-:Y:S02]  /*1870*/  IMAD.MOV R23, RZ, RZ, -R23 ;  /* 0x000000ffff177224 */ /* 0x000fe400078e0a17 */
[----:B------:R-:W-:Y:S02]  /*1880*/  IMAD.MOV R22, RZ, RZ, -R22 ;  /* 0x000000ffff167224 */ /* 0x000fe400078e0a16 */
[----:B------:R-:W-:Y:S02]  /*1890*/  IMAD.MOV R24, RZ, RZ, -R24 ;  /* 0x000000ffff187224 */ /* 0x000fe400078e0a18 */
[C---:B------:R-:W-:Y:S02]  /*18a0*/  IMAD R23, R5.reuse, R23, R26 ;  /* 0x0000001705177224 */ /* 0x040fe400078e021a */
[----:B------:R-:W-:Y:S01]  /*18b0*/  @!P5 IMAD.IADD R18, R18, 0x1, -R5 ;  /* 0x000000011212d824 */ /* 0x000fe200078e0a05 */
[C---:B------:R-:W-:Y:S01]  /*18c0*/  ISETP.GT.U32.AND P5, PT, R5.reuse, R21, PT ;  /* 0x000000150500720c */ /* 0x040fe20003fa4070 */
[----:B------:R-:W-:-:S02]  /*18d0*/  IMAD R22, R5, R22, R25 ;  /* 0x0000001605167224 */ /* 0x000fc400078e0219 */
[----:B------:R-:W-:Y:S02]  /*18e0*/  IMAD R27, R5, R24, R27 ;  /* 0x00000018051b7224 */ /* 0x000fe400078e021b */
[--C-:B------:R-:W-:Y:S01]  /*18f0*/  @!P6 IMAD.IADD R19, R19, 0x1, -R5.reuse ;  /* 0x000000011313e824 */ /* 0x100fe200078e0a05 */
[----:B------:R-:W-:Y:S01]  /*1900*/  ISETP.GT.U32.AND P6, PT, R5, R23, PT ;  /* 0x000000170500720c */ /* 0x000fe20003fc4070 */
[----:B------:R-:W-:Y:S02]  /*1910*/  VIADD R25, R3, 0x2d ;  /* 0x0000002d03197836 */ /* 0x000fe40000000000 */
[----:B------:R-:W-:Y:S01]  /*1920*/  @!P0 IMAD.IADD R20, R20, 0x1, -R5 ;  /* 0x0000000114148824 */ /* 0x000fe200078e0a05 */
[----:B------:R-:W-:Y:S01]  /*1930*/  ISETP.GE.AND P0, PT, R28, RZ, PT ;  /* 0x000000ff1c00720c */ /* 0x000fe20003f06270 */
[----:B------:R-:W-:Y:S01]  /*1940*/  @!P1 IMAD.MOV R18, RZ, RZ, -R18 ;  /* 0x000000ffff129224 */ /* 0x000fe200078e0a12 */
[C---:B------:R-:W-:Y:S01]  /*1950*/  ISETP.GT.U32.AND P1, PT, R5.reuse, R22, PT ;  /* 0x000000160500720c */ /* 0x040fe20003f24070 */
[----:B------:R-:W-:Y:S01]  /*1960*/  @!P4 IMAD.MOV R19, RZ, RZ, -R19 ;  /* 0x000000ffff13c224 */ /* 0x000fe200078e0a13 */
[----:B------:R-:W-:Y:S01]  /*1970*/  ISETP.GT.U32.AND P4, PT, R5, R27, PT ;  /* 0x0000001b0500720c */ /* 0x000fe20003f84070 */
[----:B------:R-:W-:Y:S01]  /*1980*/  VIADD R26, R3, 0x2c ;  /* 0x0000002c031a7836 */ /* 0x000fe20000000000 */
[----:B------:R-:W-:Y:S01]  /*1990*/  IABS R28, R25 ;  /* 0x00000019001c7213 */ /* 0x000fe20000000000 */
[----:B------:R-:W-:Y:S01]  /*19a0*/  @!P3 IMAD.MOV R20, RZ, RZ, -R20 ;  /* 0x000000ffff14b224 */ /* 0x000fe200078e0a14 */
[----:B------:R-:W-:Y:S01]  /*19b0*/  ISETP.GE.AND P3, PT, R29, RZ, PT ;  /* 0x000000ff1d00720c */ /* 0x000fe20003f66270 */
[----:B------:R-:W-:Y:S01]  /*19c0*/  @!P5 IMAD.IADD R21, R21, 0x1, -R5 ;  /* 0x000000011515d824 */ /* 0x000fe200078e0a05 */
[----:B------:R-:W-:Y:S01]  /*19d0*/  IABS R29, R26 ;  /* 0x0000001a001d7213 */ /* 0x000fe20000000000 */
[----:B------:R-:W-:-:S03]  /*19e0*/  IMAD.HI.U32 R24, R12, R28, RZ ;  /* 0x0000001c0c187227 */ /* 0x000fc600078e00ff */
[----:B------:R-:W-:Y:S01]  /*19f0*/  ISETP.GT.U32.AND P5, PT, R5, R21, PT ;  /* 0x000000150500720c */ /* 0x000fe20003fa4070 */
[--C-:B------:R-:W-:Y:S02]  /*1a00*/  @!P6 IMAD.IADD R23, R23, 0x1, -R5.reuse ;  /* 0x000000011717e824 */ /* 0x100fe400078e0a05 */
[----:B------:R-:W-:Y:S02]  /*1a10*/  IMAD.MOV R24, RZ, RZ, -R24 ;  /* 0x000000ffff187224 */ /* 0x000fe400078e0a18 */
[--C-:B------:R-:W-:Y:S01]  /*1a20*/  @!P1 IMAD.IADD R22, R22, 0x1, -R5.reuse ;  /* 0x0000000116169824 */ /* 0x100fe200078e0a05 */
[----:B------:R-:W-:Y:S01]  /*1a30*/  ISETP.GE.AND P1, PT, R25, RZ, PT ;  /* 0x000000ff1900720c */ /* 0x000fe20003f26270 */
[----:B------:R-:W-:Y:S01]  /*1a40*/  @!P4 IMAD.IADD R27, R27, 0x1, -R5 ;  /* 0x000000011b1bc824 */ /* 0x000fe200078e0a05 */
[C---:B------:R-:W-:Y:S01]  /*1a50*/  ISETP.GT.U32.AND P4, PT, R5.reuse, R23, PT ;  /* 0x000000170500720c */ /* 0x040fe20003f84070 */
[C---:B------:R-:W-:Y:S01]  /*1a60*/  IMAD R28, R5.reuse, R24, R28 ;  /* 0x00000018051c7224 */ /* 0x040fe200078e021c */
[----:B------:R-:W-:Y:S01]  /*1a70*/  ISETP.GT.U32.AND P6, PT, R5, R22, PT ;  /* 0x000000160500720c */ /* 0x000fe20003fc4070 */
[----:B------:R-:W-:-:S04]  /*1a80*/  IMAD.HI.U32 R24, R12, R29, RZ ;  /* 0x0000001d0c187227 */ /* 0x000fc800078e00ff */
[----:B------:R-:W-:Y:S02]  /*1a90*/  IMAD.MOV R24, RZ, RZ, -R24 ;  /* 0x000000ffff187224 */ /* 0x000fe400078e0a18 */
[----:B------:R-:W-:Y:S01]  /*1aa0*/  @!P5 IMAD.IADD R21, R21, 0x1, -R5 ;  /* 0x000000011515d824 */ /* 0x000fe200078e0a05 */
[----:B------:R-:W-:Y:S01]  /*1ab0*/  ISETP.GE.AND P5, PT, R30, RZ, PT ;  /* 0x000000ff1e00720c */ /* 0x000fe20003fa6270 */
[----:B------:R-:W-:Y:S01]  /*1ac0*/  IMAD R29, R5, R24, R29 ;  /* 0x00000018051d7224 */ /* 0x000fe200078e021d */
[----:B------:R-:W-:Y:S01]  /*1ad0*/  IABS R30, R32 ;  /* 0x00000020001e7213 */ /* 0x000fe20000000000 */
[----:B------:R-:W-:Y:S02]  /*1ae0*/  @!P4 IMAD.IADD R23, R23, 0x1, -R5 ;  /* 0x000000011717c824 */ /* 0x000fe400078e0a05 */
[----:B------:R-:W-:Y:S01]  /*1af0*/  @!P2 IMAD.MOV R21, RZ, RZ, -R21 ;  /* 0x000000ffff15a224 */ /* 0x000fe200078e0a15 */
[C---:B------:R-:W-:Y:S01]  /*1b00*/  ISETP.GT.U32.AND P4, PT, R5.reuse, R29, PT ;  /* 0x0000001d0500720c */ /* 0x040fe20003f84070 */
[----:B------:R-:W-:Y:S01]  /*1b10*/  @!P6 IMAD.IADD R22, R22, 0x1, -R5 ;  /* 0x000000011616e824 */ /* 0x000fe200078e0a05 */
[C---:B------:R-:W-:Y:S01]  /*1b20*/  ISETP.GT.U32.AND P2, PT, R5.reuse, R27, PT ;  /* 0x0000001b0500720c */ /* 0x040fe20003f44070 */
[----:B------:R-:W-:Y:S01]  /*1b30*/  IMAD.HI.U32 R25, R12, R31, RZ ;  /* 0x0000001f0c197227 */ /* 0x000fe200078e00ff */
[----:B------:R-:W-:-:S03]  /*1b40*/  ISETP.GT.U32.AND P6, PT, R5, R28, PT ;  /* 0x0000001c0500720c */ /* 0x000fc60003fc4070 */
[----:B------:R-:W-:-:S04]  /*1b50*/  IMAD.HI.U32 R24, R12, R30, RZ ;  /* 0x0000001e0c187227 */ /* 0x000fc800078e00ff */
[----:B------:R-:W-:Y:S02]  /*1b60*/  @!P0 IMAD.MOV R22, RZ, RZ, -R22 ;  /* 0x000000ffff168224 */ /* 0x000fe400078e0a16 */
[--C-:B------:R-:W-:Y:S02]  /*1b70*/  @!P4 IMAD.IADD R29, R29, 0x1, -R5.reuse ;  /* 0x000000011d1dc824 */ /* 0x100fe400078e0a05 */
[--C-:B------:R-:W-:Y:S01]  /*1b80*/  @!P2 IMAD.IADD R27, R27, 0x1, -R5.reuse ;  /* 0x000000011b1ba824 */ /* 0x100fe200078e0a05 */
[----:B------:R-:W-:Y:S01]  /*1b90*/  ISETP.GE.AND P2, PT, R26, RZ, PT ;  /* 0x000000ff1a00720c */ /* 0x000fe20003f46270 */
[----:B------:R-:W-:Y:S01]  /*1ba0*/  @!P6 IMAD.IADD R28, R28, 0x1, -R5 ;  /* 0x000000011c1ce824 */ /* 0x000fe200078e0a05 */
[----:B------:R-:W-:Y:S01]  /*1bb0*/  ISETP.GE.AND P6, PT, R32, RZ, PT ;  /* 0x000000ff2000720c */ /* 0x000fe20003fc6270 */
[----:B------:R-:W-:Y:S01]  /*1bc0*/  IMAD.HI.U32 R26, R12, R33, RZ ;  /* 0x000000210c1a7227 */ /* 0x000fe200078e00ff */
[C---:B------:R-:W-:Y:S02]  /*1bd0*/  ISETP.GT.U32.AND P4, PT, R5.reuse, R29, PT ;  /* 0x0000001d0500720c */ /* 0x040fe40003f84070 */
[----:B------:R-:W-:Y:S01]  /*1be0*/  ISETP.GT.U32.AND P0, PT, R5, R28, PT ;  /* 0x0000001c0500720c */ /* 0x000fe20003f04070 */
[----:B------:R-:W-:-:S02]  /*1bf0*/  IMAD.MOV R32, RZ, RZ, -R25 ;  /* 0x000000ffff207224 */ /* 0x000fc400078e0a19 */
[----:B------:R-:W-:Y:S02]  /*1c00*/  IMAD.MOV R26, RZ, RZ, -R26 ;  /* 0x000000ffff1a7224 */ /* 0x000fe400078e0a1a */
[C---:B------:R-:W-:Y:S02]  /*1c10*/  IMAD R31, R5.reuse, R32, R31 ;  /* 0x00000020051f7224 */ /* 0x040fe400078e021f */
[C---:B------:R-:W-:Y:S02]  /*1c20*/  IMAD R32, R5.reuse, R26, R33 ;  /* 0x0000001a05207224 */ /* 0x040fe400078e0221 */
[----:B------:R-:W-:Y:S01]  /*1c30*/  @!P5 IMAD.MOV R27, RZ, RZ, -R27 ;  /* 0x000000ffff1bd224 */ /* 0x000fe200078e0a1b */
[----:B------:R-:W-:Y:S01]  /*1c40*/  ISETP.GT.U32.AND P5, PT, R5, R31, PT ;  /* 0x0000001f0500720c */ /* 0x000fe20003fa4070 */
[----:B------:R-:W-:Y:S02]  /*1c50*/  IMAD.MOV R24, RZ, RZ, -R24 ;  /* 0x000000ffff187224 */ /* 0x000fe400078e0a18 */
[----:B------:R-:W-:Y:S01]  /*1c60*/  @!P4 IMAD.IADD R29, R29, 0x1, -R5 ;  /* 0x000000011d1dc824 */ /* 0x000fe200078e0a05 */
[----:B------:R-:W-:Y:S01]  /*1c70*/  ISETP.GT.U32.AND P4, PT, R5, R32, PT ;  /* 0x000000200500720c */ /* 0x000fe20003f84070 */
[----:B------:R-:W-:-:S02]  /*1c80*/  VIADD R25, R3, 0x28 ;  /* 0x0000002803197836 */ /* 0x000fc40000000000 */
[C---:B------:R-:W-:Y:S02]  /*1c90*/  IMAD R30, R5.reuse, R24, R30 ;  /* 0x00000018051e7224 */ /* 0x040fe400078e021e */
[----:B------:R-:W-:Y:S01]  /*1ca0*/  @!P3 IMAD.MOV R23, RZ, RZ, -R23 ;  /* 0x000000ffff17b224 */ /* 0x000fe200078e0a17 */
[----:B------:R-:W-:Y:S01]  /*1cb0*/  IABS R33, R25 ;  /* 0x0000001900217213 */ /* 0x000fe20000000000 */
[--C-:B------:R-:W-:Y:S01]  /*1cc0*/  @!P0 IMAD.IADD R28, R28, 0x1, -R5.reuse ;  /* 0x000000011c1c8824 */ /* 0x100fe200078e0a05 */
[----:B------:R-:W-:Y:S01]  /*1cd0*/  ISETP.GT.U32.AND P3, PT, R5, R30, PT ;  /* 0x0000001e0500720c */ /* 0x000fe20003f64070 */
[----:B------:R-:W-:Y:S01]  /*1ce0*/  @!P5 IMAD.IADD R31, R31, 0x1, -R5 ;  /* 0x000000011f1fd824 */ /* 0x000fe200078e0a05 */
[----:B------:R-:W-:Y:S01]  /*1cf0*/  ISETP.GE.AND P0, PT, R34, RZ, PT ;  /* 0x000000ff2200720c */ /* 0x000fe20003f06270 */
[----:B------:R-:W-:Y:S01]  /*1d00*/  IMAD.HI.U32 R24, R12, R33, RZ ;  /* 0x000000210c187227 */ /* 0x000fe200078e00ff */
[----:B------:R-:W-:-:S03]  /*1d10*/  IABS R34, R38 ;  /* 0x0000002600227213 */ /* 0x000fc60000000000 */
[----:B------:R-:W-:Y:S01]  /*1d20*/  @!P4 IMAD.IADD R32, R32, 0x1, -R5 ;  /* 0x000000012020c824 */ /* 0x000fe200078e0a05 */
[----:B------:R-:W-:Y:S01]  /*1d30*/  ISETP.GT.U32.AND P4, PT, R5, R31, PT ;  /* 0x0000001f0500720c */ /* 0x000fe20003f84070 */
[----:B------:R-:W-:Y:S02]  /*1d40*/  IMAD.MOV R26, RZ, RZ, -R24 ;  /* 0x000000ffff1a7224 */ /* 0x000fe400078e0a18 */
[----:B------:R-:W-:-:S04]  /*1d50*/  IMAD.HI.U32 R24, R12, R34, RZ ;  /* 0x000000220c187227 */ /* 0x000fc800078e00ff */
[----:B------:R-:W-:Y:S01]  /*1d60*/  @!P3 IMAD.IADD R30, R30, 0x1, -R5 ;  /* 0x000000011e1eb824 */ /* 0x000fe200078e0a05 */
[----:B------:R-:W-:Y:S01]  /*1d70*/  ISETP.GE.AND P3, PT, R35, RZ, PT ;  /* 0x000000ff2300720c */ /* 0x000fe20003f66270 */
[----:B------:R-:W-:Y:S01]  /*1d80*/  IMAD.MOV R24, RZ, RZ, -R24 ;  /* 0x000000ffff187224 */ /* 0x000fe200078e0a18 */
[----:B------:R-:W-:Y:S01]  /*1d90*/  IABS R35, R39 ;  /* 0x0000002700237213 */ /* 0x000fe20000000000 */
[C---:B------:R-:W-:Y:S01]  /*1da0*/  IMAD R33, R5.reuse, R26, R33 ;  /* 0x0000001a05217224 */ /* 0x040fe200078e0221 */
[C---:B------:R-:W-:Y:S01]  /*1db0*/  ISETP.GT.U32.AND P5, PT, R5.reuse, R30, PT ;  /* 0x0000001e0500720c */ /* 0x040fe20003fa4070 */
[----:B------:R-:W-:Y:S02]  /*1dc0*/  IMAD R34, R5, R24, R34 ;  /* 0x0000001805227224 */ /* 0x000fe400078e0222 */
[----:B------:R-:W-:Y:S02]  /*1dd0*/  @!P4 IMAD.IADD R31, R31, 0x1, -R5 ;  /* 0x000000011f1fc824 */ /* 0x000fe400078e0a05 */
[----:B------:R-:W-:Y:S01]  /*1de0*/  @!P1 IMAD.MOV R28, RZ, RZ, -R28 ;  /* 0x000000ffff1c9224 */ /* 0x000fe200078e0a1c */
[C---:B------:R-:W-:Y:S01]  /*1df0*/  ISETP.GT.U32.AND P4, PT, R5.reuse, R34, PT ;  /* 0x000000220500720c */ /* 0x040fe20003f84070 */
[----:B------:R-:W-:Y:S01]  /*1e00*/  IMAD.HI.U32 R24, R12, R35, RZ ;  /* 0x000000230c187227 */ /* 0x000fe200078e00ff */
[----:B------:R-:W-:-:S03]  /*1e10*/  ISETP.GT.U32.AND P1, PT, R5, R32, PT ;  /* 0x000000200500720c */ /* 0x000fc60003f24070 */
[----:B------:R-:W-:Y:S02]  /*1e20*/  IMAD.MOV R26, RZ, RZ, -R24 ;  /* 0x000000ffff1a7224 */ /* 0x000fe400078e0a18 */
[----:B------:R-:W-:Y:S01]  /*1e30*/  @!P5 IMAD.IADD R30, R30, 0x1, -R5 ;  /* 0x000000011e1ed824 */ /* 0x000fe200078e0a05 */
[----:B------:R-:W-:Y:S01]  /*1e40*/  ISETP.GT.U32.AND P5, PT, R5, R33, PT ;  /* 0x000000210500720c */ /* 0x000fe20003fa4070 */
[----:B------:R-:W-:Y:S02]  /*1e50*/  @!P2 IMAD.MOV R29, RZ, RZ, -R29 ;  /* 0x000000ffff1da224 */ /* 0x000fe400078e0a1d */
[----:B------:R-:W-:-:S04]  /*1e60*/  IMAD.HI.U32 R24, R12, R36, RZ ;  /* 0x000000240c187227 */ /* 0x000fc800078e00ff */
[--C-:B------:R-:W-:Y:S02]  /*1e70*/  @!P4 IMAD.IADD R34, R34, 0x1, -R5.reuse ;  /* 0x000000012222c824 */ /* 0x100fe400078e0a05 */
[----:B------:R-:W-:Y:S01]  /*1e80*/  @!P1 IMAD.IADD R32, R32, 0x1, -R5 ;  /* 0x0000000120209824 */ /* 0x000fe200078e0a05 */
[----:B------:R-:W-:Y:S01]  /*1e90*/  ISETP.GE.AND P1, PT, R25, RZ, PT ;  /* 0x000000ff1900720c */ /* 0x000fe20003f26270 */
[C---:B------:R-:W-:Y:S01]  /*1ea0*/  IMAD R35, R5.reuse, R26, R35 ;  /* 0x0000001a05237224 */ /* 0x040fe200078e0223 */
[----:B------:R-:W-:Y:S01]  /*1eb0*/  ISETP.GT.U32.AND P2, PT, R5, R34, PT ;  /* 0x000000220500720c */ /* 0x000fe20003f44070 */
[----:B------:R-:W-:Y:S01]  /*1ec0*/  @!P5 IMAD.IADD R33, R33, 0x1, -R5 ;  /* 0x000000012121d824 */ /* 0x000fe200078e0a05 */
[----:B------:R-:W-:Y:S01]  /*1ed0*/  ISETP.GE.AND P5, PT, R38, RZ, PT ;  /* 0x000000ff2600720c */ /* 0x000fe20003fa6270 */
[----:B------:R-:W-:Y:S02]  /*1ee0*/  IMAD.MOV R25, RZ, RZ, -R24 ;  /* 0x000000ffff197224 */ /* 0x000fe400078e0a18 */
[----:B------:R-:W-:Y:S01]  /*1ef0*/  @!P6 IMAD.MOV R30, RZ, RZ, -R30 ;  /* 0x000000ffff1ee224 */ /* 0x000fe200078e0a1e */
[C---:B------:R-:W-:Y:S01]  /*1f00*/  ISETP.GT.U32.AND P6, PT, R5.reuse, R35, PT ;  /* 0x000000230500720c */ /* 0x040fe20003fc4070 */
[C---:B------:R-:W-:Y:S01]  /*1f10*/  IMAD R36, R5.reuse, R25, R36 ;  /* 0x0000001905247224 */ /* 0x040fe200078e0224 */
[----:B------:R-:W-:Y:S01]  /*1f20*/  ISETP.GT.U32.AND P4, PT, R5, R33, PT ;  /* 0x000000210500720c */ /* 0x000fe20003f84070 */
[----:B------:R-:W-:-:S04]  /*1f30*/  IMAD.HI.U32 R24, R12, R37, RZ ;  /* 0x000000250c187227 */ /* 0x000fc800078e00ff */
[--C-:B------:R-:W-:Y:S01]  /*1f40*/  @!P2 IMAD.IADD R34, R34, 0x1, -R5.reuse ;  /* 0x000000012222a824 */ /* 0x100fe200078e0a05 */
[----:B------:R-:W-:Y:S01]  /*1f50*/  ISETP.GT.U32.AND P2, PT, R5, R36, PT ;  /* 0x000000240500720c */ /* 0x000fe20003f44070 */
[----:B------:R-:W-:Y:S02]  /*1f60*/  IMAD.MOV R24, RZ, RZ, -R24 ;  /* 0x000000ffff187224 */ /* 0x000fe400078e0a18 */
[----:B------:R-:W-:Y:S02]  /*1f70*/  VIADD R25, R3, 0x23 ;  /* 0x0000002303197836 */ /* 0x000fe40000000000 */
[--C-:B------:R-:W-:Y:S02]  /*1f80*/  @!P6 IMAD.IADD R35, R35, 0x1, -R5.reuse ;  /* 0x000000012323e824 */ /* 0x100fe400078e0a05 */
[----:B------:R-:W-:Y:S01]  /*1f90*/  @!P4 IMAD.IADD R33, R33, 0x1, -R5 ;  /* 0x000000012121c824 */ /* 0x000fe200078e0a05 */
[----:B------:R-:W-:Y:S01]  /*1fa0*/  IABS R38, R25 ;  /* 0x0000001900267213 */ /* 0x000fe20000000000 */
[C---:B------:R-:W-:Y:S01]  /*1fb0*/  IMAD R37, R5.reuse, R24, R37 ;  /* 0x0000001805257224 */ /* 0x040fe200078e0225 */
[----:B------:R-:W-:Y:S01]  /*1fc0*/  ISETP.GT.U32.AND P6, PT, R5, R35, PT ;  /* 0x000000230500720c */ /* 0x000fe20003fc4070 */
[----:B------:R-:W-:Y:S01]  /*1fd0*/  VIADD R26, R3, 0x22 ;  /* 0x00000022031a7836 */ /* 0x000fe20000000000 */
[----:B------:R-:W-:Y:S01]  /*1fe0*/  ISETP.GE.AND P4, PT, R41, RZ, PT ;  /* 0x000000ff2900720c */ /* 0x000fe20003f86270 */
[----:B------:R-:W-:Y:S01]  /*1ff0*/  @!P1 IMAD.MOV R33, RZ, RZ, -R33 ;  /* 0x000000ffff219224 */ /* 0x000fe200078e0a21 */
[----:B------:R-:W-:Y:S01]  /*2000*/  ISETP.GT.U32.AND P1, PT, R5, R37, PT ;  /* 0x000000250500720c */ /* 0x000fe20003f24070 */
[----:B------:R-:W-:-:S02]  /*2010*/  @!P2 IMAD.IADD R36, R36, 0x1, -R5 ;  /* 0x000000012424a824 */ /* 0x000fc400078e0a05 */
[----:B------:R-:W-:Y:S01]  /*2020*/  @!P0 IMAD.MOV R31, RZ, RZ, -R31 ;  /* 0x000000ffff1f8224 */ /* 0x000fe200078e0a1f */
[----:B------:R-:W-:Y:S01]  /*2030*/  ISETP.GE.AND P0, PT, R39, RZ, PT ;  /* 0x000000ff2700720c */ /* 0x000fe20003f06270 */
[----:B------:R-:W-:Y:S01]  /*2040*/  IMAD.HI.U32 R24, R12, R38, RZ ;  /* 0x000000260c187227 */ /* 0x000fe200078e00ff */
[----:B------:R-:W-:Y:S02]  /*2050*/  IABS R39, R26 ;  /* 0x0000001a00277213 */ /* 0x000fe40000000000 */
[----:B------:R-:W-:Y:S01]  /*2060*/  ISETP.GT.U32.AND P2, PT, R5, R36, PT ;  /* 0x000000240500720c */ /* 0x000fe20003f44070 */
[----:B------:R-:W-:Y:S01]  /*2070*/  @!P5 IMAD.MOV R34, RZ, RZ, -R34 ;  /* 0x000000ffff22d224 */ /* 0x000fe200078e0a22 */
[----:B------:R-:W-:Y:S01]  /*2080*/  ISETP.GE.AND P5, PT, R25, RZ, PT ;  /* 0x000000ff1900720c */ /* 0x000fe20003fa6270 */
[----:B------:R-:W-:Y:S01]  /*2090*/  @!P3 IMAD.MOV R32, RZ, RZ, -R32 ;  /* 0x000000ffff20b224 */ /* 0x000fe200078e0a20 */
[----:B------:R-:W-:Y:S01]  /*20a0*/  ISETP.GE.AND P3, PT, R40, RZ, PT ;  /* 0x000000ff2800720c */ /* 0x000fe20003f66270 */
[----:B------:R-:W-:-:S02]  /*20b0*/  IMAD.MOV R25, RZ, RZ, -R24 ;  /* 0x000000ffff197224 */ /* 0x000fc400078e0a18 */
[----:B------:R-:W-:-:S04]  /*20c0*/  IMAD.HI.U32 R24, R12, R39, RZ ;  /* 0x000000270c187227 */ /* 0x000fc800078e00ff */
[--C-:B------:R-:W-:Y:S01]  /*20d0*/  @!P6 IMAD.IADD R35, R35, 0x1, -R5.reuse ;  /* 0x000000012323e824 */ /* 0x100fe200078e0a05 */
[----:B------:R-:W-:Y:S01]  /*20e0*/  ISETP.GE.AND P6, PT, R26, RZ, PT ;  /* 0x000000ff1a00720c */ /* 0x000fe20003fc6270 */
[----:B------:R-:W-:Y:S02]  /*20f0*/  VIADD R41, R3, 0x21 ;  /* 0x0000002103297836 */ /* 0x000fe40000000000 */
[--C-:B------:R-:W-:Y:S02]  /*2100*/  @!P1 IMAD.IADD R37, R37, 0x1, -R5.reuse ;  /* 0x0000000125259824 */ /* 0x100fe400078e0a05 */
[----:B------:R-:W-:Y:S01]  /*2110*/  IMAD.MOV R26, RZ, RZ, -R24 ;  /* 0x000000ffff1a7224 */ /* 0x000fe200078e0a18 */
[----:B------:R-:W-:Y:S01]  /*2120*/  IABS R40, R41 ;  /* 0x0000002900287213 */ /* 0x000fe20000000000 */
[C---:B------:R-:W-:Y:S01]  /*2130*/  IMAD R38, R5.reuse, R25, R38 ;  /* 0x0000001905267224 */ /* 0x040fe200078e0226 */
[----:B------:R-:W-:Y:S01]  /*2140*/  ISETP.GT.U32.AND P1, PT, R5, R37, PT ;  /* 0x000000250500720c */ /* 0x000fe20003f24070 */
[----:B------:R-:W-:-:S02]  /*2150*/  @!P2 IMAD.IADD R36, R36, 0x1, -R5 ;  /* 0x000000012424a824 */ /* 0x000fc400078e0a05 */
[C---:B------:R-:W-:Y:S01]  /*2160*/  IMAD R39, R5.reuse, R26, R39 ;  /* 0x0000001a05277224 */ /* 0x040fe200078e0227 */
[C---:B------:R-:W-:Y:S01]  /*2170*/  ISETP.GT.U32.AND P2, PT, R5.reuse, R38, PT ;  /* 0x000000260500720c */ /* 0x040fe20003f44070 */
[----:B------:R-:W-:Y:S02]  /*2180*/  @!P3 IMAD.MOV R36, RZ, RZ, -R36 ;  /* 0x000000ffff24b224 */ /* 0x000fe400078e0a24 */
[----:B------:R-:W-:Y:S01]  /*2190*/  IMAD.HI.U32 R24, R12, R40, RZ ;  /* 0x000000280c187227 */ /* 0x000fe200078e00ff */
[----:B------:R-:W-:-:S03]  /*21a0*/  ISETP.GT.U32.AND P3, PT, R5, R39, PT ;  /* 0x000000270500720c */ /* 0x000fc60003f64070 */
[----:B------:R-:W-:Y:S02]  /*21b0*/  IMAD.MOV R24, RZ, RZ, -R24 ;  /* 0x000000ffff187224 */ /* 0x000fe400078e0a18 */
[----:B------:R-:W-:Y:S02]  /*21c0*/  VIADD R25, R3, 0x20 ;  /* 0x0000002003197836 */ /* 0x000fe40000000000 */
[----:B------:R-:W-:Y:S02]  /*21d0*/  @!P1 IMAD.IADD R37, R37, 0x1, -R5 ;  /* 0x0000000125259824 */ /* 0x000fe400078e0a05 */
[----:B------:R-:W-:Y:S01]  /*21e0*/  IMAD R40, R5, R24, R40 ;  /* 0x0000001805287224 */ /* 0x000fe200078e0228 */
[----:B------:R-:W-:Y:S01]  /*21f0*/  ISETP.GE.AND P1, PT, R25, RZ, PT ;  /* 0x000000ff1900720c */ /* 0x000fe20003f26270 */
[----:B------:R-:W-:Y:S01]  /*2200*/  @!P0 IMAD.MOV R35, RZ, RZ, -R35 ;  /* 0x000000ffff238224 */ /* 0x000fe200078e0a23 */
[----:B------:R-:W-:Y:S01]  /*2210*/  ISETP.GE.AND P0, PT, R41, RZ, PT ;  /* 0x000000ff2900720c */ /* 0x000fe20003f06270 */
[----:B------:R-:W-:Y:S01]  /*2220*/  VIADD R26, R3, 0x1f ;  /* 0x0000001f031a7836 */ /* 0x000fe20000000000 */
[----:B------:R-:W-:Y:S01]  /*2230*/  IABS R41, R25 ;  /* 0x0000001900297213 */ /* 0x000fe20000000000 */
[----:B------:R-:W-:-:S02]  /*2240*/  @!P2 IMAD.IADD R38, R38, 0x1, -R5 ;  /* 0x000000012626a824 */ /* 0x000fc400078e0a05 */
[----:B------:R-:W-:Y:S01]  /*2250*/  @!P3 IMAD.IADD R39, R39, 0x1, -R5 ;  /* 0x000000012727b824 */ /* 0x000fe200078e0a05 */
[----:B------:R-:W-:Y:S01]  /*2260*/  IABS R42, R26 ;  /* 0x0000001a002a7213 */ /* 0x000fe20000000000 */
[----:B------:R-:W-:Y:S01]  /*2270*/  @!P4 IMAD.MOV R37, RZ, RZ, -R37 ;  /* 0x000000ffff25c224 */ /* 0x000fe200078e0a25 */
[C---:B------:R-:W-:Y:S01]  /*2280*/  ISETP.GT.U32.AND P4, PT, R5.reuse, R40, PT ;  /* 0x000000280500720c */ /* 0x040fe20003f84070 */
[C---:B------:R-:W-:Y:S01]  /*2290*/  IMAD.HI.U32 R24, R12.reuse, R41, RZ ;  /* 0x000000290c187227 */ /* 0x040fe200078e00ff */
[C---:B------:R-:W-:Y:S02]  /*22a0*/  ISETP.GT.U32.AND P2, PT, R5.reuse, R38, PT ;  /* 0x000000260500720c */ /* 0x040fe40003f44070 */
[----:B------:R-:W-:Y:S01]  /*22b0*/  ISETP.GT.U32.AND P3, PT, R5, R39, PT ;  /* 0x000000270500720c */ /* 0x000fe20003f64070 */
[----:B------:R-:W-:-:S04]  /*22c0*/  IMAD.HI.U32 R25, R12, R42, RZ ;  /* 0x0000002a0c197227 */ /* 0x000fc800078e00ff */
[----:B------:R-:W-:Y:S02]  /*22d0*/  IMAD.MOV R24, RZ, RZ, -R24 ;  /* 0x000000ffff187224 */ /* 0x000fe400078e0a18 */
[----:B------:R-:W-:Y:S02]  /*22e0*/  IMAD.MOV R25, RZ, RZ, -R25 ;  /* 0x000000ffff197224 */ /* 0x000fe400078e0a19 */
[C---:B------:R-:W-:Y:S02]  /*22f0*/  IMAD R41, R5.reuse, R24, R41 ;  /* 0x0000001805297224 */ /* 0x040fe400078e0229 */
[--C-:B------:R-:W-:Y:S02]  /*2300*/  @!P4 IMAD.IADD R40, R40, 0x1, -R5.reuse ;  /* 0x000000012828c824 */ /* 0x100fe400078e0a05 */
[--C-:B------:R-:W-:Y:S01]  /*2310*/  @!P2 IMAD.IADD R38, R38, 0x1, -R5.reuse ;  /* 0x000000012626a824 */ /* 0x100fe200078e0a05 */
[----:B------:R-:W-:Y:S01]  /*2320*/  ISETP.GE.AND P2, PT, R26, RZ, PT ;  /* 0x000000ff1a00720c */ /* 0x000fe20003f46270 */
[C---:B------:R-:W-:Y:S01]  /*2330*/  IMAD R42, R5.reuse, R25, R42 ;  /* 0x00000019052a7224 */ /* 0x040fe200078e022a */
[----:B------:R-:W-:Y:S01]  /*2340*/  ISETP.GT.U32.AND P4, PT, R5, R40, PT ;  /* 0x000000280500720c */ /* 0x000fe20003f84070 */
[----:B------:R-:W-:Y:S01]  /*2350*/  @!P3 IMAD.IADD R39, R39, 0x1, -R5 ;  /* 0x000000012727b824 */ /* 0x000fe200078e0a05 */
[C---:B------:R-:W-:Y:S01]  /*2360*/  ISETP.GT.U32.AND P3, PT, R5.reuse, R41, PT ;  /* 0x000000290500720c */ /* 0x040fe20003f64070 */
[----:B------:R-:W-:Y:S01]  /*2370*/  @!P5 IMAD.MOV R38, RZ, RZ, -R38 ;  /* 0x000000ffff26d224 */ /* 0x000fe200078e0a26 */
[----:B------:R-:W-:Y:S01]  /*2380*/  ISETP.GT.U32.AND P5, PT, R5, R42, PT ;  /* 0x0000002a0500720c */ /* 0x000fe20003fa4070 */
[----:B------:R-:W-:-:S04]  /*2390*/  IMAD.HI.U32 R25, R12, R45, RZ ;  /* 0x0000002d0c197227 */ /* 0x000fc800078e00ff */
[----:B------:R-:W-:Y:S02]  /*23a0*/  IMAD.MOV R26, RZ, RZ, -R25 ;  /* 0x000000ffff1a7224 */ /* 0x000fe400078e0a19 */
[----:B------:R-:W-:-:S04]  /*23b0*/  IMAD.HI.U32 R24, R12, R43, RZ ;  /* 0x0000002b0c187227 */ /* 0x000fc800078e00ff */
[----:B------:R-:W-:Y:S02]  /*23c0*/  @!P3 IMAD.IADD R41, R41, 0x1, -R5 ;  /* 0x000000012929b824 */ /* 0x000fe400078e0a05 */
[C---:B------:R-:W-:Y:S02]  /*23d0*/  IMAD R45, R5.reuse, R26, R45 ;  /* 0x0000001a052d7224 */ /* 0x040fe400078e022d */
[----:B------:R-:W-:Y:S01]  /*23e0*/  @!P4 IMAD.IADD R40, R40, 0x1, -R5 ;  /* 0x000000012828c824 */ /* 0x000fe200078e0a05 */
[----:B------:R-:W-:Y:S01]  /*23f0*/  ISETP.GT.U32.AND P3, PT, R5, R41, PT ;  /* 0x000000290500720c */ /* 0x000fe20003f64070 */
[----:B------:R-:W-:Y:S01]  /*2400*/  @!P6 IMAD.MOV R39, RZ, RZ, -R39 ;  /* 0x000000ffff27e224 */ /* 0x000fe200078e0a27 */
[----:B------:R-:W-:Y:S01]  /*2410*/  ISETP.GE.AND P6, PT, R44, RZ, PT ;  /* 0x000000ff2c00720c */ /* 0x000fe20003fc6270 */
[----:B------:R-:W-:Y:S01]  /*2420*/  @!P5 IMAD.IADD R42, R42, 0x1, -R5 ;  /* 0x000000012a2ad824 */ /* 0x000fe200078e0a05 */
[----:B------:R-:W-:Y:S01]  /*2430*/  IABS R44, R49 ;  /* 0x00000031002c7213 */ /* 0x000fe20000000000 */
[----:B------:R-:W-:-:S02]  /*2440*/  IMAD.MOV R24, RZ, RZ, -R24 ;  /* 0x000000ffff187224 */ /* 0x000fc400078e0a18 */
[----:B------:R-:W-:Y:S01]  /*2450*/  @!P0 IMAD.MOV R40, RZ, RZ, -R40 ;  /* 0x000000ffff288224 */ /* 0x000fe200078e0a28 */
[C---:B------:R-:W-:Y:S01]  /*2460*/  ISETP.GT.U32.AND P0, PT, R5.reuse, R45, PT ;  /* 0x0000002d0500720c */ /* 0x040fe20003f04070 */
[C---:B------:R-:W-:Y:S01]  /*2470*/  IMAD R43, R5.reuse, R24, R43 ;  /* 0x00000018052b7224 */ /* 0x040fe200078e022b */
[----:B------:R-:W-:Y:S01]  /*2480*/  ISETP.GT.U32.AND P5, PT, R5, R42, PT ;  /* 0x0000002a0500720c */ /* 0x000fe20003fa4070 */
[----:B------:R-:W-:Y:S02]  /*2490*/  VIADD R25, R3, 0x1b ;  /* 0x0000001b03197836 */ /* 0x000fe40000000000 */
[----:B------:R-:W-:Y:S01]  /*24a0*/  IMAD.HI.U32 R24, R12, R44, RZ ;  /* 0x0000002c0c187227 */ /* 0x000fe200078e00ff */
[----:B------:R-:W-:Y:S02]  /*24b0*/  ISETP.GT.U32.AND P4, PT, R5, R43, PT ;  /* 0x0000002b0500720c */ /* 0x000fe40003f84070 */
[----:B------:R-:W-:Y:S01]  /*24c0*/  IABS R47, R25 ;  /* 0x00000019002f7213 */ /* 0x000fe20000000000 */
[----:B------:R-:W-:-:S02]  /*24d0*/  IMAD.MOV R24, RZ, RZ, -R24 ;  /* 0x000000ffff187224 */ /* 0x000fc400078e0a18 */
[--C-:B------:R-:W-:Y:S01]  /*24e0*/  @!P3 IMAD.IADD R41, R41, 0x1, -R5.reuse ;  /* 0x000000012929b824 */ /* 0x100fe200078e0a05 */
[----:B------:R-:W-:Y:S01]  /*24f0*/  ISETP.GE.AND P3, PT, R48, RZ, PT ;  /* 0x000000ff3000720c */ /* 0x000fe20003f66270 */
[----:B------:R-:W-:Y:S02]  /*2500*/  IMAD R44, R5, R24, R44 ;  /* 0x00000018052c7224 */ /* 0x000fe400078e022c */
[----:B------:R-:W-:Y:S01]  /*2510*/  @!P0 IMAD.IADD R45, R45, 0x1, -R5 ;  /* 0x000000012d2d8824 */ /* 0x000fe200078e0a05 */
[----:B------:R-:W-:Y:S01]  /*2520*/  ISETP.GE.AND P0, PT, R49, RZ, PT ;  /* 0x000000ff3100720c */ /* 0x000fe20003f06270 */
[----:B------:R-:W-:Y:S01]  /*2530*/  IMAD.HI.U32 R24, R12, R47, RZ ;  /* 0x0000002f0c187227 */ /* 0x000fe200078e00ff */
[----:B------:R-:W-:-:S03]  /*2540*/  IABS R49, R53 ;  /* 0x0000003500317213 */ /* 0x000fc60000000000 */
[----:B------:R-:W-:Y:S01]  /*2550*/  @!P5 IMAD.IADD R42, R42, 0x1, -R5 ;  /* 0x000000012a2ad824 */ /* 0x000fe200078e0a05 */
[C---:B------:R-:W-:Y:S01]  /*2560*/  ISETP.GT.U32.AND P5, PT, R5.reuse, R44, PT ;  /* 0x0000002c0500720c */ /* 0x040fe20003fa4070 */
[----:B------:R-:W-:Y:S01]  /*2570*/  @!P1 IMAD.MOV R41, RZ, RZ, -R41 ;  /* 0x000000ffff299224 */ /* 0x000fe200078e0a29 */
[----:B------:R-:W-:Y:S01]  /*2580*/  ISETP.GT.U32.AND P1, PT, R5, R45, PT ;  /* 0x0000002d0500720c */ /* 0x000fe20003f24070 */
[----:B------:R-:W-:Y:S02]  /*2590*/  IMAD.MOV R26, RZ, RZ, -R24 ;  /* 0x000000ffff1a7224 */ /* 0x000fe400078e0a18 */
[----:B------:R-:W-:-:S04]  /*25a0*/  IMAD.HI.U32 R24, R12, R46, RZ ;  /* 0x0000002e0c187227 */ /* 0x000fc800078e00ff */
[----:B------:R-:W-:Y:S02]  /*25b0*/  IMAD.MOV R24, RZ, RZ, -R24 ;  /* 0x000000ffff187224 */ /* 0x000fe400078e0a18 */
[--C-:B------:R-:W-:Y:S02]  /*25c0*/  @!P4 IMAD.IADD R43, R43, 0x1, -R5.reuse ;  /* 0x000000012b2bc824 */ /* 0x100fe400078e0a05 */
[C---:B------:R-:W-:Y:S02]  /*25d0*/  IMAD R46, R5.reuse, R24, R46 ;  /* 0x00000018052e7224 */ /* 0x040fe400078e022e */
[--C-:B------:R-:W-:Y:S01]  /*25e0*/  @!P5 IMAD.IADD R44, R44, 0x1, -R5.reuse ;  /* 0x000000012c2cd824 */ /* 0x100fe200078e0a05 */
[----:B------:R-:W-:Y:S01]  /*25f0*/  ISETP.GT.U32.AND P4, PT, R5, R43, PT ;  /* 0x0000002b0500720c */ /* 0x000fe20003f84070 */
[----:B------:R-:W-:Y:S01]  /*2600*/  @!P1 IMAD.IADD R45, R45, 0x1, -R5 ;  /* 0x000000012d2d9824 */ /* 0x000fe200078e0a05 */
[----:B------:R-:W-:Y:S01]  /*2610*/  ISETP.GT.U32.AND P1, PT, R5, R46, PT ;  /* 0x0000002e0500720c */ /* 0x000fe20003f24070 */
[----:B------:R-:W-:Y:S01]  /*2620*/  @!P2 IMAD.MOV R42, RZ, RZ, -R42 ;  /* 0x000000ffff2aa224 */ /* 0x000fe200078e0a2a */
[----:B------:R-:W-:Y:S01]  /*2630*/  ISETP.GE.AND P5, PT, R25, RZ, PT ;  /* 0x000000ff1900720c */ /* 0x000fe20003fa6270 */
[----:B------:R-:W-:Y:S01]  /*2640*/  VIADD R25, R3, 0x19 ;  /* 0x0000001903197836 */ /* 0x000fe20000000000 */
[C---:B------:R-:W-:Y:S01]  /*2650*/  ISETP.GT.U32.AND P2, PT, R5.reuse, R44, PT ;  /* 0x0000002c0500720c */ /* 0x040fe20003f44070 */
[----:B------:R-:W-:-:S02]  /*2660*/  IMAD R47, R5, R26, R47 ;  /* 0x0000001a052f7224 */ /* 0x000fc400078e022f */
[----:B------:R-:W-:Y:S01]  /*2670*/  @!P3 IMAD.MOV R45, RZ, RZ, -R45 ;  /* 0x000000ffff2db224 */ /* 0x000fe200078e0a2d */
[----:B------:R-:W-:Y:S01]  /*2680*/  IABS R48, R25 ;  /* 0x0000001900307213 */ /* 0x000fe20000000000 */
[----:B------:R-:W-:Y:S02]  /*2690*/  VIADD R61, R3, 0x11 ;  /* 0x00000011033d7836 */ /* 0x000fe40000000000 */
[--C-:B------:R-:W-:Y:S01]  /*26a0*/  @!P4 IMAD.IADD R43, R43, 0x1, -R5.reuse ;  /* 0x000000012b2bc824 */ /* 0x100fe200078e0a05 */
[----:B------:R-:W-:Y:S01]  /*26b0*/  ISETP.GT.U32.AND P4, PT, R5, R47, PT ;  /* 0x0000002f0500720c */ /* 0x000fe20003f84070 */
[----:B------:R-:W-:Y:S02]  /*26c0*/  @!P1 IMAD.IADD R46, R46, 0x1, -R5 ;  /* 0x000000012e2e9824 */ /* 0x000fe400078e0a05 */
[----:B------:R-:W-:-:S03]  /*26d0*/  IMAD.HI.U32 R24, R12, R48, RZ ;  /* 0x000000300c187227 */ /* 0x000fc600078e00ff */
[----:B------:R-:W-:Y:S01]  /*26e0*/  ISETP.GT.U32.AND P1, PT, R5, R46, PT ;  /* 0x0000002e0500720c */ /* 0x000fe20003f24070 */
[----:B------:R-:W-:Y:S01]  /*26f0*/  @!P2 IMAD.IADD R44, R44, 0x1, -R5 ;  /* 0x000000012c2ca824 */ /* 0x000fe200078e0a05 */
[----:B------:R-:W-:Y:S01]  /*2700*/  ISETP.GE.AND P2, PT, R25, RZ, PT ;  /* 0x000000ff1900720c */ /* 0x000fe20003f46270 */
[----:B------:R-:W-:Y:S02]  /*2710*/  IMAD.MOV R25, RZ, RZ, -R24 ;  /* 0x000000ffff197224 */ /* 0x000fe400078e0a18 */
[----:B------:R-:W-:-:S04]  /*2720*/  IMAD.HI.U32 R24, R12, R49, RZ ;  /* 0x000000310c187227 */ /* 0x000fc800078e00ff */
[----:B------:R-:W-:Y:S02]  /*2730*/  IMAD.MOV R24, RZ, RZ, -R24 ;  /* 0x000000ffff187224 */ /* 0x000fe400078e0a18 */
[----:B------:R-:W-:Y:S02]  /*2740*/  @!P4 IMAD.IADD R47, R47, 0x1, -R5 ;  /* 0x000000012f2fc824 */ /* 0x000fe400078e0a05 */
[C---:B------:R-:W-:Y:S02]  /*2750*/  IMAD R49, R5.reuse, R24, R49 ;  /* 0x0000001805317224 */ /* 0x040fe400078e0231 */
[----:B------:R-:W-:Y:S01]  /*2760*/  @!P1 IMAD.IADD R46, R46, 0x1, -R5 ;  /* 0x000000012e2e9824 */ /* 0x000fe200078e0a05 */
[C---:B------:R-:W-:Y:S01]  /*2770*/  ISETP.GT.U32.AND P4, PT, R5.reuse, R47, PT ;  /* 0x0000002f0500720c */ /* 0x040fe20003f84070 */
[----:B------:R-:W-:Y:S01]  /*2780*/  @!P6 IMAD.MOV R43, RZ, RZ, -R43 ;  /* 0x000000ffff2be224 */ /* 0x000fe200078e0a2b */
[C---:B------:R-:W-:Y:S01]  /*2790*/  ISETP.GT.U32.AND P1, PT, R5.reuse, R49, PT ;  /* 0x000000310500720c */ /* 0x040fe20003f24070 */
[----:B------:R-:W-:Y:S01]  /*27a0*/  IMAD R48, R5, R25, R48 ;  /* 0x0000001905307224 */ /* 0x000fe200078e0230 */
[----:B------:R-:W-:Y:S01]  /*27b0*/  ISETP.GE.AND P6, PT, R50, RZ, PT ;  /* 0x000000ff3200720c */ /* 0x000fe20003fc6270 */
[----:B------:R-:W-:Y:S01]  /*27c0*/  IMAD.HI.U32 R25, R12, R51, RZ ;  /* 0x000000330c197227 */ /* 0x000fe200078e00ff */
[----:B------:R-:W-:-:S03]  /*27d0*/  IABS R50, R56 ;  /* 0x0000003800327213 */ /* 0x000fc60000000000 */
[----:B------:R-:W-:Y:S02]  /*27e0*/  IMAD.MOV R26, RZ, RZ, -R25 ;  /* 0x000000ffff1a7224 */ /* 0x000fe400078e0a19 */
[----:B------:R-:W-:-:S04]  /*27f0*/  IMAD.HI.U32 R24, R12, R50, RZ ;  /* 0x000000320c187227 */ /* 0x000fc800078e00ff */
[--C-:B------:R-:W-:Y:S01]  /*2800*/  @!P4 IMAD.IADD R47, R47, 0x1, -R5.reuse ;  /* 0x000000012f2fc824 */ /* 0x100fe200078e0a05 */
[----:B------:R-:W-:Y:S01]  /*2810*/  ISETP.GT.U32.AND P4, PT, R5, R48, PT ;  /* 0x000000300500720c */ /* 0x000fe20003f84070 */
[----:B------:R-:W-:Y:S02]  /*2820*/  @!P1 IMAD.IADD R49, R49, 0x1, -R5 ;  /* 0x0000000131319824 */ /* 0x000fe400078e0a05 */
[----:B------:R-:W-:Y:S02]  /*2830*/  IMAD.MOV R24, RZ, RZ, -R24 ;  /* 0x000000ffff187224 */ /* 0x000fe400078e0a18 */
[C---:B------:R-:W-:Y:S01]  /*2840*/  IMAD R51, R5.reuse, R26, R51 ;  /* 0x0000001a05337224 */ /* 0x040fe200078e0233 */
[C---:B------:R-:W-:Y:S01]  /*2850*/  ISETP.GT.U32.AND P3, PT, R5.reuse, R49, PT ;  /* 0x000000310500720c */ /* 0x040fe20003f64070 */
[----:B------:R-:W-:Y:S02]  /*2860*/  IMAD R50, R5, R24, R50 ;  /* 0x0000001805327224 */ /* 0x000fe400078e0232 */
[----:B------:R-:W-:-:S04]  /*2870*/  IMAD.HI.U32 R24, R12, R52, RZ ;  /* 0x000000340c187227 */ /* 0x000fc800078e00ff */
[----:B------:R-:W-:Y:S02]  /*2880*/  IMAD.MOV R24, RZ, RZ, -R24 ;  /* 0x000000ffff187224 */ /* 0x000fe400078e0a18 */
[--C-:B------:R-:W-:Y:S01]  /*2890*/  @!P4 IMAD.IADD R48, R48, 0x1, -R5.reuse ;  /* 0x000000013030c824 */ /* 0x100fe200078e0a05 */
[----:B------:R-:W-:Y:S01]  /*28a0*/  ISETP.GE.AND P4, PT, R53, RZ, PT ;  /* 0x000000ff3500720c */ /* 0x000fe20003f86270 */
[----:B------:R-:W-:Y:S01]  /*28b0*/  IMAD R52, R5, R24, R52 ;  /* 0x0000001805347224 */ /* 0x000fe200078e0234 */
[----:B------:R-:W-:Y:S01]  /*28c0*/  IABS R53, R59 ;  /* 0x0000003b00357213 */ /* 0x000fe20000000000 */
[----:B------:R-:W-:Y:S01]  /*28d0*/  @!P3 IMAD.IADD R49, R49, 0x1, -R5 ;  /* 0x000000013131b824 */ /* 0x000fe200078e0a05 */
[C---:B------:R-:W-:Y:S01]  /*28e0*/  ISETP.GT.U32.AND P1, PT, R5.reuse, R48, PT ;  /* 0x000000300500720c */ /* 0x040fe20003f24070 */
[----:B------:R-:W-:Y:S01]  /*28f0*/  @!P6 IMAD.MOV R46, RZ, RZ, -R46 ;  /* 0x000000ffff2ee224 */ /* 0x000fe200078e0a2e */
[----:B------:R-:W-:Y:S01]  /*2900*/  ISETP.GT.U32.AND P3, PT, R5, R52, PT ;  /* 0x000000340500720c */ /* 0x000fe20003f64070 */
[----:B------:R-:W-:Y:S01]  /*2910*/  VIADD R25, R3, 0x13 ;  /* 0x0000001303197836 */ /* 0x000fe20000000000 */
[----:B------:R-:W-:Y:S01]  /*2920*/  ISETP.GT.U32.AND P6, PT, R5, R51, PT ;  /* 0x000000330500720c */ /* 0x000fe20003fc4070 */
[----:B------:R-:W-:-:S03]  /*2930*/  IMAD.HI.U32 R24, R12, R53, RZ ;  /* 0x000000350c187227 */ /* 0x000fc600078e00ff */
[----:B------:R-:W-:Y:S01]  /*2940*/  IABS R26, R25 ;  /* 0x00000019001a7213 */ /* 0x000fe20000000000 */
[----:B------:R-:W-:Y:S02]  /*2950*/  IMAD.MOV R24, RZ, RZ, -R24 ;  /* 0x000000ffff187224 */ /* 0x000fe400078e0a18 */
[----:B------:R-:W-:Y:S01]  /*2960*/  @!P0 IMAD.MOV R44, RZ, RZ, -R44 ;  /* 0x000000ffff2c8224 */ /* 0x000fe200078e0a2c */
[----:B------:R-:W-:Y:S01]  /*2970*/  ISETP.GT.U32.AND P0, PT, R5, R50, PT ;  /* 0x000000320500720c */ /* 0x000fe20003f04070 */
[--C-:B------:R-:W-:Y:S01]  /*2980*/  @!P1 IMAD.IADD R48, R48, 0x1, -R5.reuse ;  /* 0x0000000130309824 */ /* 0x100fe200078e0a05 */
[----:B------:R-:W-:Y:S01]  /*2990*/  ISETP.GE.AND P1, PT, R57, RZ, PT ;  /* 0x000000ff3900720c */ /* 0x000fe20003f26270 */
[----:B------:R-:W-:Y:S02]  /*29a0*/  @!P3 IMAD.IADD R52, R52, 0x1, -R5 ;  /* 0x000000013434b824 */ /* 0x000fe400078e0a05 */
[----:B------:R-:W-:Y:S02]  /*29b0*/  @!P2 IMAD.MOV R48, RZ, RZ, -R48 ;  /* 0x000000ffff30a224 */ /* 0x000fe400078e0a30 */
[C---:B------:R-:W-:Y:S01]  /*29c0*/  IMAD R53, R5.reuse, R24, R53 ;  /* 0x0000001805357224 */ /* 0x040fe200078e0235 */
[----:B------:R-:W-:Y:S01]  /*29d0*/  ISETP.GT.U32.AND P2, PT, R5, R52, PT ;  /* 0x000000340500720c */ /* 0x000fe20003f44070 */
[----:B------:R-:W-:-:S04]  /*29e0*/  IMAD.HI.U32 R24, R12, R26, RZ ;  /* 0x0000001a0c187227 */ /* 0x000fc800078e00ff */
[----:B------:R-:W-:Y:S02]  /*29f0*/  VIADD R57, R3, 0x12 ;  /* 0x0000001203397836 */ /* 0x000fe40000000000 */
[----:B------:R-:W-:Y:S02]  /*2a00*/  @!P6 IMAD.IADD R51, R51, 0x1, -R5 ;  /* 0x000000013333e824 */ /* 0x000fe400078e0a05 */
[----:B------:R-:W-:Y:S02]  /*2a10*/  IMAD.MOV R24, RZ, RZ, -R24 ;  /* 0x000000ffff187224 */ /* 0x000fe400078e0a18 */
[----:B------:R-:W-:Y:S01]  /*2a20*/  @!P5 IMAD.MOV R47, RZ, RZ, -R47 ;  /* 0x000000ffff2fd224 */ /* 0x000fe200078e0a2f */
[----:B------:R-:W-:Y:S01]  /*2a30*/  ISETP.GE.AND P5, PT, R56, RZ, PT ;  /* 0x000000ff3800720c */ /* 0x000fe20003fa6270 */
[----:B------:R-:W-:Y:S01]  /*2a40*/  @!P4 IMAD.MOV R49, RZ, RZ, -R49 ;  /* 0x000000ffff31c224 */ /* 0x000fe200078e0a31 */
[----:B------:R-:W-:Y:S01]  /*2a50*/  IABS R56, R57 ;  /* 0x0000003900387213 */ /* 0x000fe20000000000 */
[C---:B------:R-:W-:Y:S01]  /*2a60*/  IMAD R26, R5.reuse, R24, R26 ;  /* 0x00000018051a7224 */ /* 0x040fe200078e021a */
[C---:B------:R-:W-:Y:S01]  /*2a70*/  ISETP.GT.U32.AND P3, PT, R5.reuse, R51, PT ;  /* 0x000000330500720c */ /* 0x040fe20003f64070 */
[--C-:B------:R-:W-:Y:S01]  /*2a80*/  @!P0 IMAD.IADD R50, R50, 0x1, -R5.reuse ;  /* 0x0000000132328824 */ /* 0x100fe200078e0a05 */
[C---:B------:R-:W-:Y:S01]  /*2a90*/  ISETP.GT.U32.AND P4, PT, R5.reuse, R53, PT ;  /* 0x000000350500720c */ /* 0x040fe20003f84070 */
[----:B------:R-:W-:Y:S01]  /*2aa0*/  @!P2 IMAD.IADD R52, R52, 0x1, -R5 ;  /* 0x000000013434a824 */ /* 0x000fe200078e0a05 */
[C---:B------:R-:W-:Y:S01]  /*2ab0*/  ISETP.GT.U32.AND P2, PT, R5.reuse, R26, PT ;  /* 0x0000001a0500720c */ /* 0x040fe20003f44070 */
[----:B------:R-:W-:Y:S01]  /*2ac0*/  IMAD.HI.U32 R24, R12, R56, RZ ;  /* 0x000000380c187227 */ /* 0x000fe200078e00ff */
[----:B------:R-:W-:-:S02]  /*2ad0*/  ISETP.GT.U32.AND P6, PT, R5, R50, PT ;  /* 0x000000320500720c */ /* 0x000fc40003fc4070 */
[----:B------:R-:W-:Y:S01]  /*2ae0*/  ISETP.GE.AND P0, PT, R58, RZ, PT ;  /* 0x000000ff3a00720c */ /* 0x000fe20003f06270 */
[----:B------:R-:W-:Y:S01]  /*2af0*/  IMAD.MOV R24, RZ, RZ, -R24 ;  /* 0x000000ffff187224 */ /* 0x000fe200078e0a18 */
[----:B------:R-:W-:Y:S01]  /*2b00*/  IABS R58, R61 ;  /* 0x0000003d003a7213 */ /* 0x000fe20000000000 */
[----:B------:R-:W-:Y:S02]  /*2b10*/  VIADD R63, R3, 0xf ;  /* 0x0000000f033f7836 */ /* 0x000fe40000000000 */
[--C-:B------:R-:W-:Y:S01]  /*2b20*/  @!P3 IMAD.IADD R51, R51, 0x1, -R5.reuse ;  /* 0x000000013333b824 */ /* 0x100fe200078e0a05 */
[----:B------:R-:W-:Y:S01]  /*2b30*/  ISETP.GE.AND P3, PT, R25, RZ, PT ;  /* 0x000000ff1900720c */ /* 0x000fe20003f66270 */
[--C-:B------:R-:W-:Y:S01]  /*2b40*/  @!P4 IMAD.IADD R53, R53, 0x1, -R5.reuse ;  /* 0x000000013535c824 */ /* 0x100fe200078e0a05 */
[----:B------:R-:W-:Y:S01]  /*2b50*/  IABS R62, R63 ;  /* 0x0000003f003e7213 */ /* 0x000fe20000000000 */
[----:B------:R-:W-:Y:S01]  /*2b60*/  IMAD R56, R5, R24, R56 ;  /* 0x0000001805387224 */ /* 0x000fe200078e0238 */
[----:B------:R-:W-:Y:S01]  /*2b70*/  ISETP.GE.AND P4, PT, R57, RZ, PT ;  /* 0x000000ff3900720c */ /* 0x000fe20003f86270 */
[----:B------:R-:W-:Y:S01]  /*2b80*/  @!P2 IMAD.IADD R26, R26, 0x1, -R5 ;  /* 0x000000011a1aa824 */ /* 0x000fe200078e0a05 */
[C---:B------:R-:W-:Y:S01]  /*2b90*/  ISETP.GT.U32.AND P2, PT, R5.reuse, R53, PT ;  /* 0x000000350500720c */ /* 0x040fe20003f44070 */
[----:B------:R-:W-:Y:S01]  /*2ba0*/  @!P1 IMAD.MOV R51, RZ, RZ, -R51 ;  /* 0x000000ffff339224 */ /* 0x000fe200078e0a33 */
[----:B------:R-:W-:Y:S01]  /*2bb0*/  ISETP.GT.U32.AND P1, PT, R5, R56, PT ;  /* 0x000000380500720c */ /* 0x000fe20003f24070 */
[----:B------:R-:W-:Y:S01]  /*2bc0*/  @!P6 IMAD.IADD R50, R50, 0x1, -R5 ;  /* 0x000000013232e824 */ /* 0x000fe200078e0a05 */
[----:B------:R-:W-:Y:S01]  /*2bd0*/  ISETP.GE.AND P6, PT, R59, RZ, PT ;  /* 0x000000ff3b00720c */ /* 0x000fe20003fc6270 */
[----:B------:R-:W-:-:S04]  /*2be0*/  IMAD.HI.U32 R25, R12, R58, RZ ;  /* 0x0000003a0c197227 */ /* 0x000fc800078e00ff */
[----:B------:R-:W-:Y:S02]  /*2bf0*/  IMAD.MOV R25, RZ, RZ, -R25 ;  /* 0x000000ffff197224 */ /* 0x000fe400078e0a19 */
[----:B------:R-:W-:Y:S01]  /*2c00*/  @!P5 IMAD.MOV R50, RZ, RZ, -R50 ;  /* 0x000000ffff32d224 */ /* 0x000fe200078e0a32 */
[----:B------:R-:W-:Y:S01]  /*2c10*/  ISETP.GT.U32.AND P5, PT, R5, R26, PT ;  /* 0x0000001a0500720c */ /* 0x000fe20003fa4070 */
[--C-:B------:R-:W-:Y:S02]  /*2c20*/  @!P2 IMAD.IADD R53, R53, 0x1, -R5.reuse ;  /* 0x000000013535a824 */ /* 0x100fe400078e0a05 */
[----:B------:R-:W-:Y:S02]  /*2c30*/  @!P1 IMAD.IADD R56, R56, 0x1, -R5 ;  /* 0x0000000138389824 */ /* 0x000fe400078e0a05 */
[----:B------:R-:W-:Y:S02]  /*2c40*/  @!P6 IMAD.MOV R53, RZ, RZ, -R53 ;  /* 0x000000ffff35e224 */ /* 0x000fe400078e0a35 */
[C---:B------:R-:W-:Y:S01]  /*2c50*/  IMAD R58, R5.reuse, R25, R58 ;  /* 0x00000019053a7224 */ /* 0x040fe200078e023a */
[----:B------:R-:W-:Y:S01]  /*2c60*/  ISETP.GT.U32.AND P6, PT, R5, R56, PT ;  /* 0x000000380500720c */ /* 0x000fe20003fc4070 */
[----:B------:R-:W-:-:S03]  /*2c70*/  IMAD.HI.U32 R25, R12, R62, RZ ;  /* 0x0000003e0c197227 */ /* 0x000fc600078e00ff */
[----:B------:R-:W-:Y:S01]  /*2c80*/  ISETP.GT.U32.AND P2, PT, R5, R58, PT ;  /* 0x0000003a0500720c */ /* 0x000fe20003f44070 */
[----:B------:R-:W-:Y:S02]  /*2c90*/  IMAD.MOV R25, RZ, RZ, -R25 ;  /* 0x000000ffff197224 */ /* 0x000fe400078e0a19 */
[----:B------:R-:W-:Y:S02]  /*2ca0*/  VIADD R89, R3, 0xc ;  /* 0x0000000c03597836 */ /* 0x000fe40000000000 */
[----:B------:R-:W-:Y:S02]  /*2cb0*/  IMAD R62, R5, R25, R62 ;  /* 0x00000019053e7224 */ /* 0x000fe400078e023e */
[----:B------:R-:W-:Y:S01]  /*2cc0*/  VIADD R67, R3, 0xd ;  /* 0x0000000d03437836 */ /* 0x000fe20000000000 */
[----:B------:R-:W-:Y:S01]  /*2cd0*/  IABS R68, R89 ;  /* 0x0000005900447213 */ /* 0x000fe20000000000 */
[--C-:B------:R-:W-:Y:S01]  /*2ce0*/  @!P6 IMAD.IADD R56, R56, 0x1, -R5.reuse ;  /* 0x000000013838e824 */ /* 0x100fe200078e0a05 */
[----:B------:R-:W-:Y:S01]  /*2cf0*/  ISETP.GT.U32.AND P6, PT, R5, R62, PT ;  /* 0x0000003e0500720c */ /* 0x000fe20003fc4070 */
[----:B------:R-:W-:Y:S01]  /*2d00*/  VIADD R59, R3, 0x10 ;  /* 0x00000010033b7836 */ /* 0x000fe20000000000 */
[----:B------:R-:W-:Y:S01]  /*2d10*/  IABS R66, R67 ;  /* 0x0000004300427213 */ /* 0x000fe20000000000 */
[----:B------:R-:W-:-:S02]  /*2d20*/  @!P5 IMAD.IADD R26, R26, 0x1, -R5 ;  /* 0x000000011a1ad824 */ /* 0x000fc400078e0a05 */
[----:B------:R-:W-:Y:S01]  /*2d30*/  IMAD.HI.U32 R57, R12, R68, RZ ;  /* 0x000000440c397227 */ /* 0x000fe200078e00ff */
[----:B------:R-:W-:Y:S02]  /*2d40*/  IABS R60, R59 ;  /* 0x0000003b003c7213 */ /* 0x000fe40000000000 */
[----:B------:R-:W-:Y:S01]  /*2d50*/  ISETP.GE.AND P5, PT, R59, RZ, PT ;  /* 0x000000ff3b00720c */ /* 0x000fe20003fa6270 */
[----:B------:R-:W-:Y:S02]  /*2d60*/  IMAD.MOV R59, RZ, RZ, -R57 ;  /* 0x000000ffff3b7224 */ /* 0x000fe400078e0a39 */
[----:B------:R-:W-:Y:S02]  /*2d70*/  IMAD.MOV.U32 R75, RZ, RZ, R26 ;  /* 0x000000ffff4b7224 */ /* 0x000fe400078e001a */
[----:B------:R-:W-:Y:S02]  /*2d80*/  @!P6 IMAD.IADD R62, R62, 0x1, -R5 ;  /* 0x000000013e3ee824 */ /* 0x000fe400078e0a05 */
[----:B------:R-:W-:-:S02]  /*2d90*/  VIADD R57, R3, 0xb ;  /* 0x0000000b03397836 */ /* 0x000fc40000000000 */
[----:B------:R-:W-:-:S03]  /*2da0*/  IMAD.HI.U32 R25, R12, R66, RZ ;  /* 0x000000420c197227 */ /* 0x000fc600078e00ff */
[----:B------:R-:W-:Y:S01]  /*2db0*/  IABS R70, R57 ;  /* 0x0000003900467213 */ /* 0x000fe20000000000 */
[----:B------:R-:W-:Y:S01]  /*2dc0*/  @!P3 IMAD.MOV R75, RZ, RZ, -R75 ;  /* 0x000000ffff4bb224 */ /* 0x000fe200078e0a4b */
[C---:B------:R-:W-:Y:S01]  /*2dd0*/  ISETP.GT.U32.AND P3, PT, R5.reuse, R62, PT ;  /* 0x0000003e0500720c */ /* 0x040fe20003f64070 */
[----:B------:R-:W-:Y:S02]  /*2de0*/  IMAD.MOV R25, RZ, RZ, -R25 ;  /* 0x000000ffff197224 */ /* 0x000fe400078e0a19 */
[C---:B------:R-:W-:Y:S02]  /*2df0*/  IMAD R68, R5.reuse, R59, R68 ;  /* 0x0000003b05447224 */ /* 0x040fe400078e0244 */
[----:B------:R-:W-:Y:S02]  /*2e00*/  IMAD R66, R5, R25, R66 ;  /* 0x0000001905427224 */ /* 0x000fe400078e0242 */
[----:B------:R-:W-:Y:S02]  /*2e10*/  VIADD R59, R3, 0xa ;  /* 0x0000000a033b7836 */ /* 0x000fe40000000000 */
[----:B------:R-:W-:Y:S01]  /*2e20*/  IMAD.HI.U32 R25, R12, R70, RZ ;  /* 0x000000460c197227 */ /* 0x000fe200078e00ff */
[----:B------:R-:W-:-:S02]  /*2e30*/  ISETP.GT.U32.AND P6, PT, R5, R66, PT ;  /* 0x000000420500720c */ /* 0x000fc40003fc4070 */
[----:B------:R-:W-:Y:S01]  /*2e40*/  IABS R72, R59 ;  /* 0x0000003b00487213 */ /* 0x000fe20000000000 */
[----:B------:R-:W-:-:S04]  /*2e50*/  IMAD.HI.U32 R24, R12, R60, RZ ;  /* 0x0000003c0c187227 */ /* 0x000fc800078e00ff */
[----:B------:R-:W-:Y:S02]  /*2e60*/  IMAD.MOV R25, RZ, RZ, -R25 ;  /* 0x000000ffff197224 */ /* 0x000fe400078e0a19 */
[----:B------:R-:W-:Y:S02]  /*2e70*/  IMAD.MOV R24, RZ, RZ, -R24 ;  /* 0x000000ffff187224 */ /* 0x000fe400078e0a18 */
[----:B------:R-:W-:Y:S01]  /*2e80*/  @!P3 IMAD.IADD R62, R62, 0x1, -R5 ;  /* 0x000000013e3eb824 */ /* 0x000fe200078e0a05 */
[C---:B------:R-:W-:Y:S01]  /*2e90*/  ISETP.GT.U32.AND P3, PT, R5.reuse, R68, PT ;  /* 0x000000440500720c */ /* 0x040fe20003f64070 */
[C---:B------:R-:W-:Y:S02]  /*2ea0*/  IMAD R70, R5.reuse, R25, R70 ;  /* 0x0000001905467224 */ /* 0x040fe400078e0246 */
[----:B------:R-:W-:Y:S02]  /*2eb0*/  IMAD R60, R5, R24, R60 ;  /* 0x00000018053c7224 */ /* 0x000fe400078e023c */
[----:B------:R-:W-:-:S03]  /*2ec0*/  IMAD.HI.U32 R25, R12, R72, RZ ;  /* 0x000000480c197227 */ /* 0x000fc600078e00ff */
[----:B------:R-:W-:Y:S01]  /*2ed0*/  ISETP.GT.U32.AND P1, PT, R5, R60, PT ;  /* 0x0000003c0500720c */ /* 0x000fe20003f24070 */
[----:B------:R-:W-:Y:S02]  /*2ee0*/  VIADD R91, R3, 0x9 ;  /* 0x00000009035b7836 */ /* 0x000fe40000000000 */
[----:B------:R-:W-:Y:S02]  /*2ef0*/  IMAD.MOV R25, RZ, RZ, -R25 ;  /* 0x000000ffff197224 */ /* 0x000fe400078e0a19 */
[----:B------:R-:W-:Y:S01]  /*2f00*/  @!P3 IMAD.IADD R68, R68, 0x1, -R5 ;  /* 0x000000014444b824 */ /* 0x000fe200078e0a05 */
[----:B------:R-:W-:Y:S01]  /*2f10*/  IABS R74, R91 ;  /* 0x0000005b004a7213 */ /* 0x000fe20000000000 */
[----:B------:R-:W-:Y:S02]  /*2f20*/  IMAD R72, R5, R25, R72 ;  /* 0x0000001905487224 */ /* 0x000fe400078e0248 */
[C---:B------:R-:W-:Y:S02]  /*2f30*/  VIADD R93, R3.reuse, 0x8 ;  /* 0x00000008035d7836 */ /* 0x040fe40000000000 */
[----:B------:R-:W-:Y:S01]  /*2f40*/  VIADD R65, R3, 0xe ;  /* 0x0000000e03417836 */ /* 0x000fe20000000000 */
[----:B------:R-:W-:Y:S01]  /*2f50*/  ISETP.GT.U32.AND P3, PT, R5, R72, PT ;  /* 0x000000480500720c */ /* 0x000fe20003f64070 */
[----:B------:R-:W-:Y:S01]  /*2f60*/  IMAD.HI.U32 R26, R12, R74, RZ ;  /* 0x0000004a0c1a7227 */ /* 0x000fe200078e00ff */
[----:B------:R-:W-:-:S02]  /*2f70*/  IABS R76, R93 ;  /* 0x0000005d004c7213 */ /* 0x000fc40000000000 */
[----:B------:R-:W-:Y:S01]  /*2f80*/  IABS R64, R65 ;  /* 0x0000004100407213 */ /* 0x000fe20000000000 */
[----:B------:R-:W-:Y:S02]  /*2f90*/  @!P1 IMAD.IADD R60, R60, 0x1, -R5 ;  /* 0x000000013c3c9824 */ /* 0x000fe400078e0a05 */
[----:B------:R-:W-:Y:S02]  /*2fa0*/  IMAD.MOV R26, RZ, RZ, -R26 ;  /* 0x000000ffff1a7224 */ /* 0x000fe400078e0a1a */
[----:B------:R-:W-:Y:S01]  /*2fb0*/  @!P0 IMAD.MOV R52, RZ, RZ, -R52 ;  /* 0x000000ffff348224 */ /* 0x000fe200078e0a34 */
[----:B------:R-:W-:Y:S01]  /*2fc0*/  ISETP.GE.AND P0, PT, R61, RZ, PT ;  /* 0x000000ff3d00720c */ /* 0x000fe20003f06270 */
[C---:B------:R-:W-:Y:S01]  /*2fd0*/  IMAD R74, R5.reuse, R26, R74 ;  /* 0x0000001a054a7224 */ /* 0x040fe200078e024a */
[----:B------:R-:W-:Y:S01]  /*2fe0*/  ISETP.GT.U32.AND P1, PT, R5, R60, PT ;  /* 0x0000003c0500720c */ /* 0x000fe20003f24070 */
[----:B------:R-:W-:-:S04]  /*2ff0*/  IMAD.HI.U32 R61, R12, R76, RZ ;  /* 0x0000004c0c3d7227 */ /* 0x000fc800078e00ff */
[----:B------:R-:W-:-:S04]  /*3000*/  IMAD.HI.U32 R24, R12, R64, RZ ;  /* 0x000000400c187227 */ /* 0x000fc800078e00ff */
[--C-:B------:R-:W-:Y:S02]  /*3010*/  @!P2 IMAD.IADD R58, R58, 0x1, -R5.reuse ;  /* 0x000000013a3aa824 */ /* 0x100fe400078e0a05 */
[----:B------:R-:W-:Y:S01]  /*3020*/  @!P3 IMAD.IADD R72, R72, 0x1, -R5 ;  /* 0x000000014848b824 */ /* 0x000fe200078e0a05 */
[C---:B------:R-:W-:Y:S01]  /*3030*/  ISETP.GT.U32.AND P3, PT, R5.reuse, R74, PT ;  /* 0x0000004a0500720c */ /* 0x040fe20003f64070 */
[----:B------:R-:W-:Y:S01]  /*3040*/  IMAD.MOV R61, RZ, RZ, -R61 ;  /* 0x000000ffff3d7224 */ /* 0x000fe200078e0a3d */
[C---:B------:R-:W-:Y:S01]  /*3050*/  ISETP.GT.U32.AND P2, PT, R5.reuse, R58, PT ;  /* 0x0000003a0500720c */ /* 0x040fe20003f44070 */
[----:B------:R-:W-:Y:S02]  /*3060*/  IMAD.MOV R24, RZ, RZ, -R24 ;  /* 0x000000ffff187224 */ /* 0x000fe400078e0a18 */
[C---:B------:R-:W-:Y:S02]  /*3070*/  IMAD R76, R5.reuse, R61, R76 ;  /* 0x0000003d054c7224 */ /* 0x040fe400078e024c */
[----:B------:R-:W-:-:S02]  /*3080*/  IMAD R64, R5, R24, R64 ;  /* 0x0000001805407224 */ /* 0x000fc400078e0240 */
[----:B------:R-:W-:Y:S01]  /*3090*/  VIADD R61, R3, 0x7 ;  /* 0x00000007033d7836 */ /* 0x000fe20000000000 */
[----:B------:R-:W0:Y:S01]  /*30a0*/  I2F.RP R24, R71 ;  /* 0x0000004700187306 */ /* 0x000e220000209400 */
[--C-:B------:R-:W-:Y:S01]  /*30b0*/  @!P1 IMAD.IADD R60, R60, 0x1, -R5.reuse ;  /* 0x000000013c3c9824 */ /* 0x100fe200078e0a05 */
[C---:B------:R-:W-:Y:S01]  /*30c0*/  ISETP.GT.U32.AND P1, PT, R5.reuse, R64, PT ;  /* 0x000000400500720c */ /* 0x040fe20003f24070 */
[--C-:B------:R-:W-:Y:S01]  /*30d0*/  @!P6 IMAD.IADD R66, R66, 0x1, -R5.reuse ;  /* 0x000000014242e824 */ /* 0x100fe200078e0a05 */
[----:B------:R-:W-:Y:S01]  /*30e0*/  IABS R78, R61 ;  /* 0x0000003d004e7213 */ /* 0x000fe20000000000 */
[--C-:B------:R-:W-:Y:S01]  /*30f0*/  @!P3 IMAD.IADD R74, R74, 0x1, -R5.reuse ;  /* 0x000000014a4ab824 */ /* 0x100fe200078e0a05 */
[C---:B------:R-:W-:Y:S01]  /*3100*/  ISETP.GT.U32.AND P3, PT, R5.reuse, R76, PT ;  /* 0x0000004c0500720c */ /* 0x040fe20003f64070 */
[----:B------:R-:W-:Y:S01]  /*3110*/  @!P2 IMAD.IADD R58, R58, 0x1, -R5 ;  /* 0x000000013a3aa824 */ /* 0x000fe200078e0a05 */
[----:B------:R-:W-:Y:S01]  /*3120*/  ISETP.GT.U32.AND P6, PT, R5, R66, PT ;  /* 0x000000420500720c */ /* 0x000fe20003fc4070 */
[----:B------:R-:W-:Y:S01]  /*3130*/  IMAD.HI.U32 R26, R12, R78, RZ ;  /* 0x0000004e0c1a7227 */ /* 0x000fe200078e00ff */
[----:B------:R-:W-:-:S03]  /*3140*/  ISETP.GE.AND P2, PT, R63, RZ, PT ;  /* 0x000000ff3f00720c */ /* 0x000fc60003f46270 */
[----:B------:R-:W-:Y:S02]  /*3150*/  VIADD R63, R3, 0x6 ;  /* 0x00000006033f7836 */ /* 0x000fe40000000000 */
[----:B------:R-:W-:Y:S01]  /*3160*/  IMAD.MOV R26, RZ, RZ, -R26 ;  /* 0x000000ffff1a7224 */ /* 0x000fe200078e0a1a */
[----:B0-----:R-:W0:Y:S01]  /*3170*/  MUFU.RCP R24, R24 ;  /* 0x0000001800187308 */ /* 0x001e220000001000 */
[--C-:B------:R-:W-:Y:S01]  /*3180*/  @!P1 IMAD.IADD R64, R64, 0x1, -R5.reuse ;  /* 0x0000000140409824 */ /* 0x100fe200078e0a05 */
[----:B------:R-:W-:Y:S01]  /*3190*/  IABS R80, R63 ;  /* 0x0000003f00507213 */ /* 0x000fe20000000000 */
[C---:B------:R-:W-:Y:S02]  /*31a0*/  IMAD R78, R5.reuse, R26, R78 ;  /* 0x0000001a054e7224 */ /* 0x040fe400078e024e */
[--C-:B------:R-:W-:Y:S01]  /*31b0*/  @!P6 IMAD.IADD R66, R66, 0x1, -R5.reuse ;  /* 0x000000014242e824 */ /* 0x100fe200078e0a05 */
[----:B------:R-:W-:Y:S01]  /*31c0*/  ISETP.GT.U32.AND P1, PT, R5, R64, PT ;  /* 0x000000400500720c */ /* 0x000fe20003f24070 */
[----:B------:R-:W-:Y:S01]  /*31d0*/  @!P3 IMAD.IADD R76, R76, 0x1, -R5 ;  /* 0x000000014c4cb824 */ /* 0x000fe200078e0a05 */
[----:B------:R-:W-:Y:S01]  /*31e0*/  ISETP.GE.AND P6, PT, R65, RZ, PT ;  /* 0x000000ff4100720c */ /* 0x000fe20003fc6270 */
[----:B------:R-:W-:Y:S01]  /*31f0*/  IMAD.HI.U32 R65, R12, R80, RZ ;  /* 0x000000500c417227 */ /* 0x000fe200078e00ff */
[----:B------:R-:W-:-:S03]  /*3200*/  ISETP.GT.U32.AND P3, PT, R5, R78, PT ;  /* 0x0000004e0500720c */ /* 0x000fc60003f64070 */
[----:B------:R-:W-:Y:S02]  /*3210*/  IMAD.MOV R65, RZ, RZ, -R65 ;  /* 0x000000ffff417224 */ /* 0x000fe400078e0a41 */
[----:B------:R-:W-:Y:S02]  /*3220*/  VIADD R94, R3, 0x5 ;  /* 0x00000005035e7836 */ /* 0x000fe40000000000 */
[C---:B------:R-:W-:Y:S02]  /*3230*/  IMAD R80, R5.reuse, R65, R80 ;  /* 0x0000004105507224 */ /* 0x040fe400078e0250 */
[--C-:B------:R-:W-:Y:S01]  /*3240*/  @!P1 IMAD.IADD R64, R64, 0x1, -R5.reuse ;  /* 0x0000000140409824 */ /* 0x100fe200078e0a05 */
[C---:B------:R-:W-:Y:S01]  /*3250*/  ISETP.GT.U32.AND P1, PT, R5.reuse, R70, PT ;  /* 0x000000460500720c */ /* 0x040fe20003f24070 */
[----:B0-----:R-:W-:Y:S01]  /*3260*/  VIADD R24, R24, 0xffffffe ;  /* 0x0ffffffe18187836 */ /* 0x001fe20000000000 */
[----:B------:R-:W-:Y:S01]  /*3270*/  IABS R82, R94 ;  /* 0x0000005e00527213 */ /* 0x000fe20000000000 */
[----:B------:R-:W-:Y:S01]  /*3280*/  @!P3 IMAD.IADD R78, R78, 0x1, -R5 ;  /* 0x000000014e4eb824 */ /* 0x000fe200078e0a05 */
[----:B------:R-:W-:Y:S01]  /*3290*/  ISETP.GT.U32.AND P3, PT, R5, R80, PT ;  /* 0x000000500500720c */ /* 0x000fe20003f64070 */
[----:B------:R-:W0:Y:S01]  /*32a0*/  F2I.FTZ.U32.TRUNC.NTZ R25, R24 ;  /* 0x0000001800197305 */ /* 0x000e22000021f000 */
[----:B------:R-:W-:-:S02]  /*32b0*/  VIADD R95, R3, 0x4 ;  /* 0x00000004035f7836 */ /* 0x000fc40000000000 */
[----:B------:R-:W-:Y:S02]  /*32c0*/  IMAD.MOV.U32 R79, RZ, RZ, R58 ;  /* 0x000000ffff4f7224 */ /* 0x000fe400078e003a */
[C---:B------:R-:W-:Y:S01]  /*32d0*/  VIADD R97, R3.reuse, 0x1 ;  /* 0x0000000103617836 */ /* 0x040fe20000000000 */
[----:B------:R-:W-:Y:S01]  /*32e0*/  IABS R84, R95 ;  /* 0x0000005f00547213 */ /* 0x000fe20000000000 */
[----:B------:R-:W-:Y:S02]  /*32f0*/  VIADD R96, R3, 0x2 ;  /* 0x0000000203607836 */ /* 0x000fe40000000000 */
[--C-:B------:R-:W-:Y:S01]  /*3300*/  @!P1 IMAD.IADD R70, R70, 0x1, -R5.reuse ;  /* 0x0000000146469824 */ /* 0x100fe200078e0a05 */
[----:B------:R-:W-:Y:S01]  /*3310*/  ISETP.GE.AND P1, PT, R67, RZ, PT ;  /* 0x000000ff4300720c */ /* 0x000fe20003f26270 */
[----:B------:R-:W-:Y:S01]  /*3320*/  IMAD.HI.U32 R67, R12, R82, RZ ;  /* 0x000000520c437227 */ /* 0x000fe200078e00ff */
[----:B------:R-:W-:Y:S02]  /*3330*/  IABS R90, R97 ;  /* 0x00000061005a7213 */ /* 0x000fe40000000000 */
[----:B------:R-:W-:Y:S01]  /*3340*/  IABS R88, R96 ;  /* 0x0000006000587213 */ /* 0x000fe20000000000 */
[----:B------:R-:W-:Y:S01]  /*3350*/  @!P3 IMAD.IADD R80, R80, 0x1, -R5 ;  /* 0x000000015050b824 */ /* 0x000fe200078e0a05 */
[----:B------:R-:W-:Y:S01]  /*3360*/  ISETP.GT.U32.AND P3, PT, R5, R68, PT ;  /* 0x000000440500720c */ /* 0x000fe20003f64070 */
[----:B0-----:R-:W-:-:S02]  /*3370*/  IMAD.MOV R86, RZ, RZ, -R25 ;  /* 0x000000ffff567224 */ /* 0x001fc400078e0a19 */
[----:B------:R-:W-:Y:S02]  /*3380*/  IMAD.MOV R67, RZ, RZ, -R67 ;  /* 0x000000ffff437224 */ /* 0x000fe400078e0a43 */
[----:B------:R-:W-:Y:S02]  /*3390*/  IMAD.MOV.U32 R24, RZ, RZ, RZ ;  /* 0x000000ffff187224 */ /* 0x000fe400078e00ff */
[----:B------:R-:W-:Y:S02]  /*33a0*/  IMAD R73, R86, R71, RZ ;  /* 0x0000004756497224 */ /* 0x000fe400078e02ff */
[----:B------:R-:W-:Y:S01]  /*33b0*/  @!P0 IMAD.MOV R79, RZ, RZ, -R79 ;  /* 0x000000ffff4f8224 */ /* 0x000fe200078e0a4f */
[C---:B------:R-:W-:Y:S01]  /*33c0*/  ISETP.GT.U32.AND P0, PT, R5.reuse, R70, PT ;  /* 0x000000460500720c */ /* 0x040fe20003f04070 */
[----:B------:R-:W-:Y:S02]  /*33d0*/  IMAD R82, R5, R67, R82 ;  /* 0x0000004305527224 */ /* 0x000fe400078e0252 */
[----:B------:R-:W-:-:S04]  /*33e0*/  IMAD.HI.U32 R69, R12, R84, RZ ;  /* 0x000000540c457227 */ /* 0x000fc800078e00ff */
[----:B------:R-:W-:Y:S02]  /*33f0*/  IMAD.MOV.U32 R81, RZ, RZ, R60 ;  /* 0x000000ffff517224 */ /* 0x000fe400078e003c */
[----:B------:R-:W-:-:S04]  /*3400*/  IMAD.HI.U32 R24, R25, R73, R24 ;  /* 0x0000004919187227 */ /* 0x000fc800078e0018 */
[----:B------:R-:W-:Y:S02]  /*3410*/  IMAD.MOV.U32 R83, RZ, RZ, R62 ;  /* 0x000000ffff537224 */ /* 0x000fe400078e003e */
[----:B------:R-:W-:Y:S02]  /*3420*/  VIADD R73, R3, 0x3 ;  /* 0x0000000303497836 */ /* 0x000fe40000000000 */
[----:B------:R-:W-:Y:S01]  /*3430*/  @!P3 IMAD.IADD R68, R68, 0x1, -R5 ;  /* 0x000000014444b824 */ /* 0x000fe200078e0a05 */
[C---:B------:R-:W-:Y:S01]  /*3440*/  ISETP.GT.U32.AND P3, PT, R5.reuse, R82, PT ;  /* 0x000000520500720c */ /* 0x040fe20003f64070 */
[----:B------:R-:W-:Y:S01]  /*3450*/  IMAD.MOV R69, RZ, RZ, -R69 ;  /* 0x000000ffff457224 */ /* 0x000fe200078e0a45 */
[----:B------:R-:W-:Y:S01]  /*3460*/  IABS R86, R73 ;  /* 0x0000004900567213 */ /* 0x000fe20000000000 */
[----:B------:R-:W-:Y:S01]  /*3470*/  @!P5 IMAD.MOV R81, RZ, RZ, -R81 ;  /* 0x000000ffff51d224 */ /* 0x000fe200078e0a51 */
[----:B------:R-:W-:Y:S01]  /*3480*/  ISETP.GT.U32.AND P5, PT, R5, R76, PT ;  /* 0x0000004c0500720c */ /* 0x000fe20003fa4070 */
[----:B------:R-:W-:-:S04]  /*3490*/  IMAD.HI.U32 R65, R12, R90, RZ ;  /* 0x0000005a0c417227 */ /* 0x000fc800078e00ff */
[----:B------:R-:W-:Y:S01]  /*34a0*/  @!P2 IMAD.MOV R83, RZ, RZ, -R83 ;  /* 0x000000ffff53a224 */ /* 0x000fe200078e0a53 */
[C---:B------:R-:W-:Y:S01]  /*34b0*/  ISETP.GT.U32.AND P2, PT, R5.reuse, R74, PT ;  /* 0x0000004a0500720c */ /* 0x040fe20003f44070 */
[----:B------:R-:W-:Y:S01]  /*34c0*/  IMAD R84, R5, R69, R84 ;  /* 0x0000004505547224 */ /* 0x000fe200078e0254 */
[----:B------:R-:W-:Y:S01]  /*34d0*/  IABS R69, R98 ;  /* 0x0000006200457213 */ /* 0x000fe20000000000 */
[----:B------:R-:W-:-:S04]  /*34e0*/  IMAD.HI.U32 R26, R12, R88, RZ ;  /* 0x000000580c1a7227 */ /* 0x000fc800078e00ff */
[----:B------:R-:W-:Y:S02]  /*34f0*/  IMAD.MOV.U32 R77, RZ, RZ, R56 ;  /* 0x000000ffff4d7224 */ /* 0x000fe400078e0038 */
[----:B------:R-:W-:Y:S02]  /*3500*/  IMAD.MOV.U32 R87, RZ, RZ, R66 ;  /* 0x000000ffff577224 */ /* 0x000fe400078e0042 */
[----:B------:R-:W-:Y:S02]  /*3510*/  IMAD.MOV R65, RZ, RZ, -R65 ;  /* 0x000000ffff417224 */ /* 0x000fe400078e0a41 */
[----:B------:R-:W-:Y:S02]  /*3520*/  IMAD.MOV R26, RZ, RZ, -R26 ;  /* 0x000000ffff1a7224 */ /* 0x000fe400078e0a1a */
[----:B------:R-:W-:Y:S01]  /*3530*/  @!P4 IMAD.MOV R77, RZ, RZ, -R77 ;  /* 0x000000ffff4dc224 */ /* 0x000fe200078e0a4d */
[C---:B------:R-:W-:Y:S01]  /*3540*/  ISETP.GT.U32.AND P4, PT, R5.reuse, R72, PT ;  /* 0x000000480500720c */ /* 0x040fe20003f84070 */
[----:B------:R-:W-:Y:S01]  /*3550*/  @!P1 IMAD.MOV R87, RZ, RZ, -R87 ;  /* 0x000000ffff579224 */ /* 0x000fe200078e0a57 */
[C---:B------:R-:W-:Y:S01]  /*3560*/  ISETP.GT.U32.AND P1, PT, R5.reuse, R78, PT ;  /* 0x0000004e0500720c */ /* 0x040fe20003f24070 */
[----:B------:R-:W-:Y:S01]  /*3570*/  @!P0 IMAD.IADD R70, R70, 0x1, -R5 ;  /* 0x0000000146468824 */ /* 0x000fe200078e0a05 */
[----:B------:R-:W-:Y:S01]  /*3580*/  ISETP.GT.U32.AND P0, PT, R5, R84, PT ;  /* 0x000000540500720c */ /* 0x000fe20003f04070 */
[----:B------:R-:W-:-:S04]  /*3590*/  IMAD.HI.U32 R25, R12, R86, RZ ;  /* 0x000000560c197227 */ /* 0x000fc800078e00ff */
[----:B------:R-:W-:-:S04]  /*35a0*/  IMAD.HI.U32 R12, R12, R92, RZ ;  /* 0x0000005c0c0c7227 */ /* 0x000fc800078e00ff */
[C---:B------:R-:W-:Y:S02]  /*35b0*/  IMAD R90, R5.reuse, R65, R90 ;  /* 0x00000041055a7224 */ /* 0x040fe400078e025a */
[----:B------:R-:W-:Y:S02]  /*35c0*/  IMAD R88, R5, R26, R88 ;  /* 0x0000001a05587224 */ /* 0x000fe400078e0258 */
[----:B------:R-:W-:Y:S01]  /*35d0*/  @!P3 IMAD.IADD R82, R82, 0x1, -R5 ;  /* 0x000000015252b824 */ /* 0x000fe200078e0a05 */
[----:B------:R-:W-:Y:S01]  /*35e0*/  ISETP.GE.AND P3, PT, R89, RZ, PT ;  /* 0x000000ff5900720c */ /* 0x000fe20003f66270 */
[----:B------:R-:W-:Y:S02]  /*35f0*/  IMAD.MOV R67, RZ, RZ, -R25 ;  /* 0x000000ffff437224 */ /* 0x000fe400078e0a19 */
[----:B------:R-:W-:Y:S02]  /*3600*/  IMAD.MOV R12, RZ, RZ, -R12 ;  /* 0x000000ffff0c7224 */ /* 0x000fe400078e0a0c */
[--C-:B------:R-:W-:Y:S01]  /*3610*/  @!P5 IMAD.IADD R76, R76, 0x1, -R5.reuse ;  /* 0x000000014c4cd824 */ /* 0x100fe200078e0a05 */
[C---:B------:R-:W-:Y:S01]  /*3620*/  ISETP.GT.U32.AND P5, PT, R5.reuse, R90, PT ;  /* 0x0000005a0500720c */ /* 0x040fe20003fa4070 */
[----:B------:R-:W-:Y:S01]  /*3630*/  @!P2 IMAD.IADD R74, R74, 0x1, -R5 ;  /* 0x000000014a4aa824 */ /* 0x000fe200078e0a05 */
[----:B------:R-:W-:Y:S01]  /*3640*/  ISETP.GT.U32.AND P2, PT, R5, R88, PT ;  /* 0x000000580500720c */ /* 0x000fe20003f44070 */
[----:B------:R-:W-:-:S02]  /*3650*/  IMAD.MOV.U32 R85, RZ, RZ, R64 ;  /* 0x000000ffff557224 */ /* 0x000fc400078e0040 */
[C---:B------:R-:W-:Y:S02]  /*3660*/  IMAD R86, R5.reuse, R67, R86 ;  /* 0x0000004305567224 */ /* 0x040fe400078e0256 */
[C---:B------:R-:W-:Y:S01]  /*3670*/  IMAD R92, R5.reuse, R12, R92 ;  /* 0x0000000c055c7224 */ /* 0x040fe200078e025c */
[----:B------:R-:W-:Y:S01]  /*3680*/  LOP3.LUT R12, RZ, R55, RZ, 0x33, !PT ;  /* 0x00000037ff0c7212 */ /* 0x000fe200078e33ff */
[----:B------:R-:W-:Y:S02]  /*3690*/  IMAD.MOV.U32 R25, RZ, RZ, R69 ;  /* 0x000000ffff197224 */ /* 0x000fe400078e0045 */
[----:B------:R-:W-:Y:S01]  /*36a0*/  @!P6 IMAD.MOV R85, RZ, RZ, -R85 ;  /* 0x000000ffff55e224 */ /* 0x000fe200078e0a55 */
[C---:B------:R-:W-:Y:S01]  /*36b0*/  ISETP.GT.U32.AND P6, PT, R5.reuse, R80, PT ;  /* 0x000000500500720c */ /* 0x040fe20003fc4070 */
[--C-:B------:R-:W-:Y:S01]  /*36c0*/  @!P4 IMAD.IADD R72, R72, 0x1, -R5.reuse ;  /* 0x000000014848c824 */ /* 0x100fe200078e0a05 */
[C---:B------:R-:W-:Y:S01]  /*36d0*/  ISETP.GT.U32.AND P4, PT, R5.reuse, R86, PT ;  /* 0x000000560500720c */ /* 0x040fe20003f84070 */
[--C-:B------:R-:W-:Y:S01]  /*36e0*/  @!P1 IMAD.IADD R78, R78, 0x1, -R5.reuse ;  /* 0x000000014e4e9824 */ /* 0x100fe200078e0a05 */
[----:B------:R-:W-:Y:S01]  /*36f0*/  ISETP.GT.U32.AND P1, PT, R5, R92, PT ;  /* 0x0000005c0500720c */ /* 0x000fe20003f24070 */
[----:B------:R-:W-:Y:S01]  /*3700*/  @!P0 IMAD.IADD R84, R84, 0x1, -R5 ;  /* 0x0000000154548824 */ /* 0x000fe200078e0a05 */
[----:B------:R-:W-:Y:S01]  /*3710*/  ISETP.GE.AND P0, PT, R57, RZ, PT ;  /* 0x000000ff3900720c */ /* 0x000fe20003f06270 */
[----:B------:R-:W-:-:S04]  /*3720*/  IMAD.HI.U32 R24, R24, R25, RZ ;  /* 0x0000001918187227 */ /* 0x000fc800078e00ff */
[----:B------:R-:W-:Y:S02]  /*3730*/  IMAD.MOV.U32 R89, RZ, RZ, R68 ;  /* 0x000000ffff597224 */ /* 0x000fe400078e0044 */
[----:B------:R-:W-:Y:S02]  /*3740*/  IMAD.MOV R24, RZ, RZ, -R24 ;  /* 0x000000ffff187224 */ /* 0x000fe400078e0a18 */
[----:B------:R-:W-:Y:S01]  /*3750*/  @!P3 IMAD.MOV R89, RZ, RZ, -R89 ;  /* 0x000000ffff59b224 */ /* 0x000fe200078e0a59 */
[----:B------:R-:W-:Y:S01]  /*3760*/  ISETP.GT.U32.AND P3, PT, R5, R82, PT ;  /* 0x000000520500720c */ /* 0x000fe20003f64070 */
[--C-:B------:R-:W-:Y:S01]  /*3770*/  @!P5 IMAD.IADD R90, R90, 0x1, -R5.reuse ;  /* 0x000000015a5ad824 */ /* 0x100fe200078e0a05 */
[----:B------:R-:W-:Y:S01]  /*3780*/  ISETP.GE.AND P5, PT, R93, RZ, PT ;  /* 0x000000ff5d00720c */ /* 0x000fe20003fa6270 */
[----:B------:R-:W-:Y:S01]  /*3790*/  @!P2 IMAD.IADD R88, R88, 0x1, -R5 ;  /* 0x000000015858a824 */ /* 0x000fe200078e0a05 */
[----:B------:R-:W-:Y:S01]  /*37a0*/  ISETP.GE.AND P2, PT, R91, RZ, PT ;  /* 0x000000ff5b00720c */ /* 0x000fe20003f46270 */
[----:B------:R-:W-:-:S02]  /*37b0*/  IMAD R26, R71, R24, R25 ;  /* 0x00000018471a7224 */ /* 0x000fc400078e0219 */
[----:B------:R-:W-:Y:S01]  /*37c0*/  IMAD.MOV.U32 R91, RZ, RZ, R70 ;  /* 0x000000ffff5b7224 */ /* 0x000fe200078e0046 */
[----:B------:R-:W0:Y:S01]  /*37d0*/  LDC.64 R24, c[0x0][0x218] ;  /* 0x00008600ff187b82 */ /* 0x000e220000000a00 */
[--C-:B------:R-:W-:Y:S01]  /*37e0*/  @!P6 IMAD.IADD R80, R80, 0x1, -R5.reuse ;  /* 0x000000015050e824 */ /* 0x100fe200078e0a05 */
[----:B------:R-:W-:Y:S01]  /*37f0*/  ISETP.GT.U32.AND P6, PT, R71, R26, PT ;  /* 0x0000001a4700720c */ /* 0x000fe20003fc4070 */
[--C-:B------:R-:W-:Y:S01]  /*3800*/  @!P4 IMAD.IADD R86, R86, 0x1, -R5.reuse ;  /* 0x000000015656c824 */ /* 0x100fe200078e0a05 */
[----:B------:R-:W-:Y:S01]  /*3810*/  ISETP.GE.AND P4, PT, R59, RZ, PT ;  /* 0x000000ff3b00720c */ /* 0x000fe20003f86270 */
[----:B------:R-:W-:Y:S01]  /*3820*/  @!P1 IMAD.IADD R92, R92, 0x1, -R5 ;  /* 0x000000015c5c9824 */ /* 0x000fe200078e0a05 */
[----:B------:R-:W-:Y:S01]  /*3830*/  ISETP.GE.AND P1, PT, R61, RZ, PT ;  /* 0x000000ff3d00720c */ /* 0x000fe20003f26270 */
[----:B------:R-:W-:Y:S01]  /*3840*/  @!P0 IMAD.MOV R91, RZ, RZ, -R91 ;  /* 0x000000ffff5b8224 */ /* 0x000fe200078e0a5b */
[----:B------:R-:W-:Y:S01]  /*3850*/  ISETP.GT.U32.AND P0, PT, R5, R84, PT ;  /* 0x000000540500720c */ /* 0x000fe20003f04070 */
[----:B------:R-:W-:Y:S01]  /*3860*/  @!P3 IMAD.IADD R82, R82, 0x1, -R5 ;  /* 0x000000015252b824 */ /* 0x000fe200078e0a05 */
[----:B------:R-:W-:Y:S01]  /*3870*/  ISETP.GE.AND P3, PT, R63, RZ, PT ;  /* 0x000000ff3f00720c */ /* 0x000fe20003f66270 */
[----:B------:R-:W-:Y:S01]  /*3880*/  @!P5 IMAD.MOV R76, RZ, RZ, -R76 ;  /* 0x000000ffff4cd224 */ /* 0x000fe200078e0a4c */
[----:B------:R-:W-:Y:S01]  /*3890*/  ISETP.GT.U32.AND P5, PT, R5, R90, PT ;  /* 0x0000005a0500720c */ /* 0x000fe20003fa4070 */
[----:B------:R-:W-:-:S02]  /*38a0*/  IMAD.MOV.U32 R93, RZ, RZ, R72 ;  /* 0x000000ffff5d7224 */ /* 0x000fc400078e0048 */
[----:B------:R-:W-:Y:S02]  /*38b0*/  @!P6 IMAD.IADD R26, R26, 0x1, -R71 ;  /* 0x000000011a1ae824 */ /* 0x000fe400078e0a47 */
[----:B------:R-:W-:Y:S01]  /*38c0*/  @!P4 IMAD.MOV R93, RZ, RZ, -R93 ;  /* 0x000000ffff5dc224 */ /* 0x000fe200078e0a5d */
[C---:B------:R-:W-:Y:S01]  /*38d0*/  ISETP.GT.U32.AND P4, PT, R5.reuse, R86, PT ;  /* 0x000000560500720c */ /* 0x040fe20003f84070 */
[----:B------:R-:W-:Y:S01]  /*38e0*/  @!P2 IMAD.MOV R74, RZ, RZ, -R74 ;  /* 0x000000ffff4aa224 */ /* 0x000fe200078e0a4a */
[C---:B------:R-:W-:Y:S01]  /*38f0*/  ISETP.GT.U32.AND P2, PT, R5.reuse, R88, PT ;  /* 0x000000580500720c */ /* 0x040fe20003f44070 */
[----:B------:R-:W-:Y:S01]  /*3900*/  @!P1 IMAD.MOV R78, RZ, RZ, -R78 ;  /* 0x000000ffff4e9224 */ /* 0x000fe200078e0a4e */
[----:B------:R-:W-:Y:S01]  /*3910*/  ISETP.GT.U32.AND P1, PT, R5, R92, PT ;  /* 0x0000005c0500720c */ /* 0x000fe20003f24070 */
[--C-:B------:R-:W-:Y:S01]  /*3920*/  @!P0 IMAD.IADD R84, R84, 0x1, -R5.reuse ;  /* 0x0000000154548824 */ /* 0x100fe200078e0a05 */
[----:B------:R-:W-:Y:S01]  /*3930*/  ISETP.GE.AND P0, PT, R94, RZ, PT ;  /* 0x000000ff5e00720c */ /* 0x000fe20003f06270 */
[----:B------:R-:W-:Y:S01]  /*3940*/  @!P3 IMAD.MOV R80, RZ, RZ, -R80 ;  /* 0x000000ffff50b224 */ /* 0x000fe200078e0a50 */
[----:B------:R-:W-:Y:S01]  /*3950*/  ISETP.GT.U32.AND P6, PT, R71, R26, PT ;  /* 0x0000001a4700720c */ /* 0x000fe20003fc4070 */
[--C-:B------:R-:W-:Y:S01]  /*3960*/  @!P5 IMAD.IADD R90, R90, 0x1, -R5.reuse ;  /* 0x000000015a5ad824 */ /* 0x100fe200078e0a05 */
[----:B------:R-:W-:Y:S01]  /*3970*/  ISETP.NE.AND P3, PT, R55, RZ, PT ;  /* 0x000000ff3700720c */ /* 0x000fe20003f65270 */
[----:B------:R-:W-:Y:S01]  /*3980*/  IMAD.SHL.U32 R106, R133, 0x10, RZ ;  /* 0x00000010856a7824 */ /* 0x000fe200078e00ff */
[----:B------:R-:W-:Y:S01]  /*3990*/  ISETP.GE.AND P5, PT, R96, RZ, PT ;  /* 0x000000ff6000720c */ /* 0x000fe20003fa6270 */
[--C-:B------:R-:W-:Y:S01]  /*39a0*/  @!P4 IMAD.IADD R86, R86, 0x1, -R5.reuse ;  /* 0x000000015656c824 */ /* 0x100fe200078e0a05 */
[----:B------:R-:W-:Y:S01]  /*39b0*/  SEL R10, R12, R10, !P3 ;  /* 0x0000000a0c0a7207 */ /* 0x000fe20005800000 */
[--C-:B------:R-:W-:Y:S01]  /*39c0*/  @!P2 IMAD.IADD R88, R88, 0x1, -R5.reuse ;  /* 0x000000015858a824 */ /* 0x100fe200078e0a05 */
[----:B------:R-:W-:Y:S01]  /*39d0*/  SEL R16, R12, R16, !P3 ;  /* 0x000000100c107207 */ /* 0x000fe20005800000 */
[----:B------:R-:W-:Y:S01]  /*39e0*/  @!P1 IMAD.IADD R92, R92, 0x1, -R5 ;  /* 0x000000015c5c9824 */ /* 0x000fe200078e0a05 */
[----:B------:R-:W-:Y:S01]  /*39f0*/  ISETP.GE.AND P4, PT, R95, RZ, PT ;  /* 0x000000ff5f00720c */ /* 0x000fe20003f86270 */
[----:B------:R-:W-:Y:S01]  /*3a00*/  @!P0 IMAD.MOV R82, RZ, RZ, -R82 ;  /* 0x000000ffff528224 */ /* 0x000fe200078e0a52 */
[----:B------:R-:W-:Y:S01]  /*3a10*/  ISETP.GE.AND P2, PT, R73, RZ, PT ;  /* 0x000000ff4900720c */ /* 0x000fe20003f46270 */
[----:B------:R-:W-:Y:S01]  /*3a20*/  IMAD R105, R10, UR4, RZ ;  /* 0x000000040a697c24 */ /* 0x000fe2000f8e02ff */
[----:B------:R-:W-:Y:S01]  /*3a30*/  ISETP.GE.AND P1, PT, R97, RZ, PT ;  /* 0x000000ff6100720c */ /* 0x000fe20003f26270 */
[----:B------:R-:W-:Y:S01]  /*3a40*/  @!P6 IMAD.IADD R26, R26, 0x1, -R71 ;  /* 0x000000011a1ae824 */ /* 0x000fe200078e0a47 */
[----:B------:R-:W-:Y:S01]  /*3a50*/  ISETP.GE.AND P0, PT, R3, RZ, PT ;  /* 0x000000ff0300720c */ /* 0x000fe20003f06270 */
[----:B------:R-:W-:Y:S01]  /*3a60*/  @!P5 IMAD.MOV R88, RZ, RZ, -R88 ;  /* 0x000000ffff58d224 */ /* 0x000fe200078e0a58 */
[----:B------:R-:W-:Y:S01]  /*3a70*/  SEL R9, R12, R9, !P3 ;  /* 0x000000090c097207 */ /* 0x000fe20005800000 */
[----:B------:R-:W-:Y:S01]  /*3a80*/  IMAD R208, R208, UR29, RZ ;  /* 0x0000001dd0d07c24 */ /* 0x000fe2000f8e02ff */
[----:B------:R-:W-:Y:S01]  /*3a90*/  SEL R72, R12, R47, !P3 ;  /* 0x0000002f0c487207 */ /* 0x000fe20005800000 */
[----:B------:R-:W-:Y:S01]  /*3aa0*/  IMAD R207, R207, UR29, RZ ;  /* 0x0000001dcfcf7c24 */ /* 0x000fe2000f8e02ff */
[----:B------:R-:W-:Y:S01]  /*3ab0*/  ISETP.GE.AND P6, PT, R98, RZ, PT ;  /* 0x000000ff6200720c */ /* 0x000fe20003fc6270 */
[----:B------:R-:W-:Y:S01]  /*3ac0*/  IMAD R9, R9, UR4, RZ ;  /* 0x0000000409097c24 */ /* 0x000fe2000f8e02ff */
[----:B------:R-:W-:Y:S01]  /*3ad0*/  SEL R47, R12, R81, !P3 ;  /* 0x000000510c2f7207 */ /* 0x000fe20005800000 */
[----:B------:R-:W-:Y:S01]  /*3ae0*/  IMAD R81, R16, UR4, RZ ;  /* 0x0000000410517c24 */ /* 0x000fe2000f8e02ff */
[----:B------:R-:W-:Y:S01]  /*3af0*/  SHF.R.S32.HI R16, RZ, 0x1f, R105 ;  /* 0x0000001fff107819 */ /* 0x000fe20000011469 */
[----:B------:R-:W-:Y:S01]  /*3b00*/  @!P4 IMAD.MOV R84, RZ, RZ, -R84 ;  /* 0x000000ffff54c224 */ /* 0x000fe200078e0a54 */
[C---:B------:R-:W-:Y:S01]  /*3b10*/  SEL R6, R12.reuse, R6, !P3 ;  /* 0x000000060c067207 */ /* 0x040fe20005800000 */
[----:B------:R-:W-:Y:S01]  /*3b20*/  @!P2 IMAD.MOV R86, RZ, RZ, -R86 ;  /* 0x000000ffff56a224 */ /* 0x000fe200078e0a56 */
[C---:B------:R-:W-:Y:S01]  /*3b30*/  SEL R20, R12.reuse, R20, !P3 ;  /* 0x000000140c147207 */ /* 0x040fe20005800000 */
[----:B------:R-:W-:Y:S01]  /*3b40*/  @!P1 IMAD.MOV R90, RZ, RZ, -R90 ;  /* 0x000000ffff5a9224 */ /* 0x000fe200078e0a5a */
[----:B0-----:R-:W-:Y:S01]  /*3b50*/  IADD3 R105, P5, R105, R24, RZ ;  /* 0x0000001869697210 */ /* 0x001fe20007fbe0ff */
[----:B------:R-:W-:Y:S01]  /*3b60*/  @!P0 IMAD.MOV R92, RZ, RZ, -R92 ;  /* 0x000000ffff5c8224 */ /* 0x000fe200078e0a5c */
[C---:B------:R-:W-:Y:S01]  /*3b70*/  SEL R7, R12.reuse, R7, !P3 ;  /* 0x000000070c077207 */ /* 0x040fe20005800000 */
[----:B------:R-:W-:Y:S01]  /*3b80*/  @!P6 IMAD.MOV R26, RZ, RZ, -R26 ;  /* 0x000000ffff1ae224 */ /* 0x000fe200078e0a1a */
[----:B------:R-:W-:Y:S01]  /*3b90*/  SEL R55, R12, R28, !P3 ;  /* 0x0000001c0c377207 */ /* 0x000fe20005800000 */
[----:B------:R-:W-:Y:S01]  /*3ba0*/  IMAD.X R16, R16, 0x1, R25, P5 ;  /* 0x0000000110107824 */ /* 0x000fe200028e0619 */
[C---:B------:R-:W-:Y:S01]  /*3bb0*/  SEL R71, R12.reuse, R45, !P3 ;  /* 0x0000002d0c477207 */ /* 0x040fe20005800000 */
[----:B------:R-:W-:Y:S01]  /*3bc0*/  IMAD R7, R7, UR4, RZ ;  /* 0x0000000407077c24 */ /* 0x000fe2000f8e02ff */
[----:B------:R-:W-:Y:S01]  /*3bd0*/  SEL R67, R12, R40, !P3 ;  /* 0x000000280c437207 */ /* 0x000fe20005800000 */
[----:B------:R-:W-:Y:S01]  /*3be0*/  IMAD R187, R72, UR4, RZ ;  /* 0x0000000448bb7c24 */ /* 0x000fe2000f8e02ff */
[C---:B------:R-:W-:Y:S01]  /*3bf0*/  SEL R28, R12.reuse, R51, !P3 ;  /* 0x000000330c1c7207 */ /* 0x040fe20005800000 */
[----:B------:R-:W-:Y:S01]  /*3c00*/  IMAD R95, R55, UR4, RZ ;  /* 0x00000004375f7c24 */ /* 0x000fe2000f8e02ff */
[C---:B------:R-:W-:Y:S01]  /*3c10*/  SEL R45, R12.reuse, R75, !P3 ;  /* 0x0000004b0c2d7207 */ /* 0x040fe20005800000 */
[----:B------:R-:W-:Y:S01]  /*3c20*/  IMAD R121, R67, UR4, RZ ;  /* 0x0000000443797c24 */ /* 0x000fe2000f8e02ff */
[----:B------:R-:W-:Y:S01]  /*3c30*/  SEL R51, R12, R77, !P3 ;  /* 0x0000004d0c337207 */ /* 0x000fe20005800000 */
        /* <DEDUP_REMOVED lines=9> */
[----:B------:R-:W-:Y:S01]  /*3cd0*/  SHF.R.S32.HI R20, RZ, 0x1f, R9 ;  /* 0x0000001fff147819 */ /* 0x000fe20000011409 */
[----:B------:R-:W-:Y:S01]  /*3ce0*/  IMAD R183, R71, UR4, RZ ;  /* 0x0000000447b77c24 */ /* 0x000fe2000f8e02ff */
[----:B------:R-:W-:Y:S01]  /*3cf0*/  IADD3 R6, P5, R9, R24, RZ ;  /* 0x0000001809067210 */ /* 0x000fe20007fbe0ff */
[----:B------:R-:W-:Y:S01]  /*3d00*/  IMAD R97, R56, UR4, RZ ;  /* 0x0000000438617c24 */ /* 0x000fe2000f8e02ff */
[----:B------:R-:W-:Y:S01]  /*3d10*/  SEL R8, R12, R8, !P3 ;  /* 0x000000080c087207 */ /* 0x000fe20005800000 */
[----:B------:R-:W-:Y:S01]  /*3d20*/  IMAD R197, R28, UR4, RZ ;  /* 0x000000041cc57c24 */ /* 0x000fe2000f8e02ff */
[----:B------:R-:W-:Y:S01]  /*3d30*/  SEL R73, R12, R49, !P3 ;  /* 0x000000310c497207 */ /* 0x000fe20005800000 */
[----:B------:R-:W-:Y:S01]  /*3d40*/  IMAD.X R20, R20, 0x1, R25, P5 ;  /* 0x0000000114147824 */ /* 0x000fe200028e0619 */
[----:B------:R-:W-:Y:S01]  /*3d50*/  SEL R13, R12, R13, !P3 ;  /* 0x0000000d0c0d7207 */ /* 0x000fe20005800000 */
[----:B------:R-:W-:Y:S01]  /*3d60*/  IMAD R75, R8, UR4, RZ ;  /* 0x00000004084b7c24 */ /* 0x000fe2000f8e02ff */
        /* <DEDUP_REMOVED lines=8> */
[C---:B------:R-:W-:Y:S01]  /*3df0*/  SEL R57, R12.reuse, R30, !P3 ;  /* 0x0000001e0c397207 */ /* 0x040fe20005800000 */
[----:B------:R-:W-:Y:S01]  /*3e00*/  IMAD R13, R13, UR4, RZ ;  /* 0x000000040d0d7c24 */ /* 0x000fe2000f8e02ff */
        /* <DEDUP_REMOVED lines=44> */
[----:B------:R-:W-:-:S02]  /*40d0*/  SEL R46, R12, R46, !P3 ;  /* 0x0000002e0c2e7207 */ /* 0x000fc40005800000 */
[----:B------:R-:W-:Y:S01]  /*40e0*/  SEL R48, R12, R48, !P3 ;  /* 0x000000300c307207 */ /* 0x000fe20005800000 */
[----:B------:R-:W-:Y:S01]  /*40f0*/  IMAD R185, R44, UR4, RZ ;  /* 0x000000042cb97c24 */ /* 0x000fe2000f8e02ff */
        /* <DEDUP_REMOVED lines=21> */
[C---:B------:R-:W-:Y:S02]  /*4250*/  SEL R33, R12.reuse, R84, !P3 ;  /* 0x000000540c217207 */ /* 0x040fe40005800000 */
[C---:B------:R-:W-:Y:S02]  /*4260*/  SEL R35, R12.reuse, R86, !P3 ;  /* 0x000000560c237207 */ /* 0x040fe40005800000 */
[C---:B------:R-:W-:Y:S02]  /*4270*/  SEL R38, R12.reuse, R88, !P3 ;  /* 0x000000580c267207 */ /* 0x040fe40005800000 */
[C---:B------:R-:W-:Y:S02]  /*4280*/  SEL R32, R12.reuse, R90, !P3 ;  /* 0x0000005a0c207207 */ /* 0x040fe40005800000 */
[----:B------:R-:W-:Y:S02]  /*4290*/  SEL R39, R12, R92, !P3 ;  /* 0x0000005c0c277207 */ /* 0x000fe40005800000 */
[----:B------:R-:W-:Y:S01]  /*42a0*/  SHF.R.S32.HI R56, RZ, 0x1f, R77 ;  /* 0x0000001fff387819 */ /* 0x000fe2000001144d */
[----:B------:R-:W-:Y:S01]  /*42b0*/  IMAD R203, R32, UR4, RZ ;  /* 0x0000000420cb7c24 */ /* 0x000fe2000f8e02ff */
[-C--:B------:R-:W-:Y:S01]  /*42c0*/  IADD3 R10, P5, R77, R24.reuse, RZ ;  /* 0x000000184d0a7210 */ /* 0x080fe20007fbe0ff */
[----:B------:R-:W-:Y:S01]  /*42d0*/  IMAD R39, R39, UR4, RZ ;  /* 0x0000000427277c24 */ /* 0x000fe2000f8e02ff */
[----:B------:R-:W-:-:S02]  /*42e0*/  IADD3 R12, P1, R45, R24, RZ ;  /* 0x000000182d0c7210 */ /* 0x000fc40007f3e0ff */
[----:B------:R-:W-:Y:S01]  /*42f0*/  SHF.R.S32.HI R22, RZ, 0x1f, R75 ;  /* 0x0000001fff167819 */ /* 0x000fe2000001144b */
[----:B------:R-:W-:Y:S01]  /*4300*/  IMAD.X R56, R56, 0x1, R25, P5 ;  /* 0x0000000138387824 */ /* 0x000fe200028e0619 */
[----:B------:R-:W-:Y:S02]  /*4310*/  R2UR UR58, R12 ;  /* 0x000000000c3a72ca */ /* 0x000fe400000e0000 */
[-C--:B------:R-:W-:Y:S02]  /*4320*/  IADD3 R8, P6, R75, R24.reuse, RZ ;  /* 0x000000184b087210 */ /* 0x080fe40007fde0ff */
[-C--:B------:R-:W-:Y:S02]  /*4330*/  IADD3 R12, P2, R49, R24.reuse, RZ ;  /* 0x00000018310c7210 */ /* 0x080fe40007f5e0ff */
[----:B------:R-:W-:Y:S01]  /*4340*/  SHF.R.S32.HI R60, RZ, 0x1f, R13 ;  /* 0x0000001fff3c7819 */ /* 0x000fe2000001140d */
[----:B------:R-:W-:Y:S01]  /*4350*/  IMAD.X R22, R22, 0x1, R25, P6 ;  /* 0x0000000116167824 */ /* 0x000fe200030e0619 */
[----:B------:R-:W-:-:S02]  /*4360*/  IADD3 R14, P5, R13, R24, RZ ;  /* 0x000000180d0e7210 */ /* 0x000fc40007fbe0ff */
[----:B------:R-:W-:Y:S02]  /*4370*/  R2UR UR54, R12 ;  /* 0x000000000c3672ca */ /* 0x000fe400000e0000 */
[----:B------:R-:W-:Y:S01]  /*4380*/  SHF.R.S32.HI R58, RZ, 0x1f, R11 ;  /* 0x0000001fff3a7819 */ /* 0x000fe2000001140b */
[----:B------:R-:W-:Y:S01]  /*4390*/  IMAD.X R60, R60, 0x1, R25, P5 ;  /* 0x000000013c3c7824 */ /* 0x000fe200028e0619 */
[-C--:B------:R-:W-:Y:S02]  /*43a0*/  IADD3 R12, P6, R11, R24.reuse, RZ ;  /* 0x000000180b0c7210 */ /* 0x080fe40007fde0ff */
[----:B------:R-:W-:Y:S02]  /*43b0*/  SHF.R.S32.HI R64, RZ, 0x1f, R79 ;  /* 0x0000001fff407819 */ /* 0x000fe4000001144f */
[----:B------:R-:W-:Y:S01]  /*43c0*/  IADD3 R9, P5, R79, R24, RZ ;  /* 0x000000184f097210 */ /* 0x000fe20007fbe0ff */
[----:B------:R-:W-:Y:S01]  /*43d0*/  IMAD.X R58, R58, 0x1, R25, P6 ;  /* 0x000000013a3a7824 */ /* 0x000fe200030e0619 */
[----:B------:R-:W-:-:S02]  /*43e0*/  SHF.R.S32.HI R62, RZ, 0x1f, R15 ;  /* 0x0000001fff3e7819 */ /* 0x000fc4000001140f */
[-C--:B------:R-:W-:Y:S01]  /*43f0*/  IADD3 R7, P6, R15, R24.reuse, RZ ;  /* 0x000000180f077210 */ /* 0x080fe20007fde0ff */
[----:B------:R-:W-:Y:S01]  /*4400*/  IMAD.X R64, R64, 0x1, R25, P5 ;  /* 0x0000000140407824 */ /* 0x000fe200028e0619 */
[----:B------:R-:W-:Y:S02]  /*4410*/  SHF.R.S32.HI R68, RZ, 0x1f, R81 ;  /* 0x0000001fff447819 */ /* 0x000fe40000011451 */
[-C--:B------:R-:W-:Y:S01]  /*4420*/  IADD3 R13, P5, R81, R24.reuse, RZ ;  /* 0x00000018510d7210 */ /* 0x080fe20007fbe0ff */
[----:B------:R-:W-:Y:S01]  /*4430*/  IMAD.X R62, R62, 0x1, R25, P6 ;  /* 0x000000013e3e7824 */ /* 0x000fe200030e0619 */
[----:B------:R-:W-:Y:S02]  /*4440*/  SHF.R.S32.HI R66, RZ, 0x1f, R17 ;  /* 0x0000001fff427819 */ /* 0x000fe40000011411 */
[----:B------:R-:W-:Y:S01]  /*4450*/  IADD3 R11, P6, R17, R24, RZ ;  /* 0x00000018110b7210 */ /* 0x000fe20007fde0ff */
[----:B------:R-:W-:Y:S01]  /*4460*/  IMAD.X R68, R68, 0x1, R25, P5 ;  /* 0x0000000144447824 */ /* 0x000fe200028e0619 */
[----:B------:R-:W-:-:S02]  /*4470*/  SHF.R.S32.HI R72, RZ, 0x1f, R87 ;  /* 0x0000001fff487819 */ /* 0x000fc40000011457 */
[-C--:B------:R-:W-:Y:S01]  /*4480*/  IADD3 R17, P5, R87, R24.reuse, RZ ;  /* 0x0000001857117210 */ /* 0x080fe20007fbe0ff */
[----:B------:R-:W-:Y:S01]  /*4490*/  IMAD.X R66, R66, 0x1, R25, P6 ;  /* 0x0000000142427824 */ /* 0x000fe200030e0619 */
[----:B------:R-:W-:Y:S02]  /*44a0*/  SHF.R.S32.HI R76, RZ, 0x1f, R21 ;  /* 0x0000001fff4c7819 */ /* 0x000fe40000011415 */
[----:B------:R-:W-:Y:S01]  /*44b0*/  SHF.R.S32.HI R80, RZ, 0x1f, R91 ;  /* 0x0000001fff507819 */ /* 0x000fe2000001145b */
[----:B------:R-:W-:Y:S01]  /*44c0*/  IMAD.X R72, R72, 0x1, R25, P5 ;  /* 0x0000000148487824 */ /* 0x000fe200028e0619 */
[-C--:B------:R-:W-:Y:S02]  /*44d0*/  IADD3 R21, P5, R21, R24.reuse, RZ ;  /* 0x0000001815157210 */ /* 0x080fe40007fbe0ff */
[-C--:B------:R-:W-:Y:S02]  /*44e0*/  IADD3 R74, P0, R51, R24.reuse, RZ ;  /* 0x00000018334a7210 */ /* 0x080fe40007f1e0ff */
[----:B------:R-:W-:Y:S01]  /*44f0*/  SHF.R.S32.HI R70, RZ, 0x1f, R83 ;  /* 0x0000001fff467819 */ /* 0x000fe20000011453 */
[----:B------:R-:W-:Y:S01]  /*4500*/  IMAD.X R76, R76, 0x1, R25, P5 ;  /* 0x000000014c4c7824 */ /* 0x000fe200028e0619 */
[----:B------:R-:W-:-:S02]  /*4510*/  IADD3 R57, P5, R91, R24, RZ ;  /* 0x000000185b397210 */ /* 0x000fc40007fbe0ff */
[-C--:B------:R-:W-:Y:S01]  /*4520*/  IADD3 R15, P6, R83, R24.reuse, RZ ;  /* 0x00000018530f7210 */ /* 0x080fe20007fde0ff */
[----:B------:R-:W-:Y:S01]  /*4530*/  IMAD R83, R40, UR4, RZ ;  /* 0x0000000428537c24 */ /* 0x000fe2000f8e02ff */
[----:B------:R-:W-:Y:S01]  /*4540*/  R2UR UR57, R74 ;  /* 0x000000004a3972ca */ /* 0x000fe200000e0000 */
[----:B------:R-:W-:Y:S01]  /*4550*/  IMAD.X R80, R80, 0x1, R25, P5 ;  /* 0x0000000150507824 */ /* 0x000fe200028e0619 */
        /* <DEDUP_REMOVED lines=21> */
[----:B------:R-:W-:Y:S01]  /*46b0*/  SHF.R.S32.HI R86, RZ, 0x1f, R97 ;  /* 0x0000001fff567819 */ /* 0x000fe20000011461 */
[----:B------:R-:W-:Y:S01]  /*46c0*/  IMAD R109, R43, UR4, RZ ;  /* 0x000000042b6d7c24 */ /* 0x000fe2000f8e02ff */
[----:B------:R-:W-:Y:S01]  /*46d0*/  IADD3 R63, P6, R97, R24, RZ ;  /* 0x00000018613f7210 */ /* 0x000fe20007fde0ff */
[----:B------:R-:W-:Y:S01]  /*46e0*/  IMAD.X R93, R46, 0x1, R25, P5 ;  /* 0x000000012e5d7824 */ /* 0x000fe200028e0619 */
[----:B------:R-:W-:-:S02]  /*46f0*/  SHF.R.S32.HI R48, RZ, 0x1f, R113 ;  /* 0x0000001fff307819 */ /* 0x000fc40000011471 */
[-C--:B------:R-:W-:Y:S01]  /*4700*/  IADD3 R77, P5, R113, R24.reuse, RZ ;  /* 0x00000018714d7210 */ /* 0x080fe20007fbe0ff */
[----:B------:R-:W-:Y:S01]  /*4710*/  IMAD.X R86, R86, 0x1, R25, P6 ;  /* 0x0000000156567824 */ /* 0x000fe200030e0619 */
[----:B------:R-:W-:Y:S01]  /*4720*/  SHF.R.S32.HI R90, RZ, 0x1f, R101 ;  /* 0x0000001fff5a7819 */ /* 0x000fe20000011465 */
[----:B------:R-:W-:Y:S01]  /*4730*/  IMAD.U32 R113, RZ, RZ, UR23 ;  /* 0x00000017ff717e24 */ /* 0x000fe2000f8e00ff */
[-C--:B------:R-:W-:Y:S01]  /*4740*/  IADD3 R67, P6, R101, R24.reuse, RZ ;  /* 0x0000001865437210 */ /* 0x080fe20007fde0ff */
[----:B------:R-:W-:Y:S01]  /*4750*/  IMAD.X R95, R48, 0x1, R25, P5 ;  /* 0x00000001305f7824 */ /* 0x000fe200028e0619 */
[----:B------:R-:W-:Y:S02]  /*4760*/  SHF.R.S32.HI R50, RZ, 0x1f, R117 ;  /* 0x0000001fff327819 */ /* 0x000fe40000011475 */
[-C--:B------:R-:W-:Y:S01]  /*4770*/  IADD3 R81, P5, R117, R24.reuse, RZ ;  /* 0x0000001875517210 */ /* 0x080fe20007fbe0ff */
[----:B------:R-:W-:Y:S01]  /*4780*/  IMAD.X R90, R90, 0x1, R25, P6 ;  /* 0x000000015a5a7824 */ /* 0x000fe200030e0619 */
[----:B------:R-:W-:-:S02]  /*4790*/  IADD3 R52, P3, R47, R24, RZ ;  /* 0x000000182f347210 */ /* 0x000fc40007f7e0ff */
[----:B------:R-:W-:Y:S01]  /*47a0*/  SHF.R.S32.HI R92, RZ, 0x1f, R107 ;  /* 0x0000001fff5c7819 */ /* 0x000fe2000001146b */
[----:B------:R-:W-:Y:S01]  /*47b0*/  IMAD.X R97, R50, 0x1, R25, P5 ;  /* 0x0000000132617824 */ /* 0x000fe200028e0619 */
[-C--:B------:R-:W-:Y:S01]  /*47c0*/  IADD3 R71, P6, R107, R24.reuse, RZ ;  /* 0x000000186b477210 */ /* 0x080fe20007fde0ff */
[----:B------:R-:W-:Y:S01]  /*47d0*/  IMAD R107, R42, UR4, RZ ;  /* 0x000000042a6b7c24 */ /* 0x000fe2000f8e02ff */
[----:B------:R-:W-:Y:S02]  /*47e0*/  R2UR UR55, R52 ;  /* 0x00000000343772ca */ /* 0x000fe400000e0000 */
[----:B------:R-:W-:Y:S01]  /*47f0*/  SHF.R.S32.HI R52, RZ, 0x1f, R121 ;  /* 0x0000001fff347819 */ /* 0x000fe20000011479 */
[----:B------:R-:W-:Y:S01]  /*4800*/  IMAD.X R92, R92, 0x1, R25, P6 ;  /* 0x000000015c5c7824 */ /* 0x000fe200030e0619 */
[----:B------:R-:W-:Y:S02]  /*4810*/  IADD3 R85, P5, R121, R24, RZ ;  /* 0x0000001879557210 */ /* 0x000fe40007fbe0ff */
[----:B------:R-:W-:-:S02]  /*4820*/  SHF.R.S32.HI R94, RZ, 0x1f, R111 ;  /* 0x0000001fff5e7819 */ /* 0x000fc4000001146f */
[-C--:B------:R-:W-:Y:S01]  /*4830*/  IADD3 R75, P6, R111, R24.reuse, RZ ;  /* 0x000000186f4b7210 */ /* 0x080fe20007fde0ff */
[----:B------:R-:W-:Y:S01]  /*4840*/  IMAD.X R99, R52, 0x1, R25, P5 ;  /* 0x0000000134637824 */ /* 0x000fe200028e0619 */
[----:B------:R-:W-:Y:S01]  /*4850*/  SHF.R.S32.HI R44, RZ, 0x1f, R125 ;  /* 0x0000001fff2c7819 */ /* 0x000fe2000001147d */
[----:B------:R-:W-:Y:S01]  /*4860*/  IMAD R111, R132, UR20, RZ ;  /* 0x00000014846f7c24 */ /* 0x000fe2000f8e02ff */
        /* <DEDUP_REMOVED lines=38> */
[----:B------:R-:W-:Y:S01]  /*4ad0*/  ISETP.NE.AND P4, PT, R54, RZ, PT ;  /* 0x000000ff3600720c */ /* 0x000fe20003f85270 */
[----:B------:R-:W-:Y:S01]  /*4ae0*/  IMAD R111, R229, UR29, RZ ;  /* 0x0000001de56f7c24 */ /* 0x000fe2000f8e02ff */
[----:B------:R-:W-:Y:S01]  /*4af0*/  SHF.R.S32.HI R194, RZ, 0x1f, R195 ;  /* 0x0000001fffc27819 */ /* 0x000fe200000114c3 */
[----:B------:R-:W-:Y:S01]  /*4b00*/  IMAD.X R184, R184, 0x1, R25, P6 ;  /* 0x00000001b8b87824 */ /* 0x000fe200030e0619 */
[-C--:B------:R-:W-:Y:S01]  /*4b10*/  IADD3 R195, P5, R195, R24.reuse, RZ ;  /* 0x00000018c3c37210 */ /* 0x080fe20007fbe0ff */
[----:B------:R-:W-:Y:S01]  /*4b20*/  IMAD R111, R232, UR29, RZ ;  /* 0x0000001de86f7c24 */ /* 0x000fe2000f8e02ff */
[----:B------:R-:W-:Y:S01]  /*4b30*/  SHF.R.S32.HI R188, RZ, 0x1f, R189 ;  /* 0x0000001fffbc7819 */ /* 0x000fe200000114bd */
[----:B------:R-:W-:Y:S01]  /*4b40*/  IMAD R111, R236, UR29, RZ ;  /* 0x0000001dec6f7c24 */ /* 0x000fe2000f8e02ff */
[-C--:B------:R-:W-:Y:S01]  /*4b50*/  IADD3 R189, P6, R189, R24.reuse, RZ ;  /* 0x00000018bdbd7210 */ /* 0x080fe20007fde0ff */
[----:B------:R-:W-:Y:S01]  /*4b60*/  IMAD.X R194, R194, 0x1, R25, P5 ;  /* 0x00000001c2c27824 */ /* 0x000fe200028e0619 */
[----:B------:R-:W-:Y:S01]  /*4b70*/  SHF.R.S32.HI R196, RZ, 0x1f, R197 ;  /* 0x0000001fffc47819 */ /* 0x000fe200000114c5 */
[----:B------:R-:W-:Y:S01]  /*4b80*/  IMAD R111, R239, UR29, RZ ;  /* 0x0000001def6f7c24 */ /* 0x000fe2000f8e02ff */
[-C--:B------:R-:W-:Y:S01]  /*4b90*/  IADD3 R197, P5, R197, R24.reuse, RZ ;  /* 0x00000018c5c57210 */ /* 0x080fe20007fbe0ff */
[--C-:B------:R-:W-:Y:S01]  /*4ba0*/  IMAD.X R188, R188, 0x1, R25.reuse, P6 ;  /* 0x00000001bcbc7824 */ /* 0x100fe200030e0619 */
[----:B------:R-:W-:Y:S01]  /*4bb0*/  IADD3 R44, P6, R55, R24, RZ ;  /* 0x00000018372c7210 */ /* 0x000fe20007fde0ff */
[----:B------:R-:W-:Y:S01]  /*4bc0*/  IMAD R111, R241, UR29, RZ ;  /* 0x0000001df16f7c24 */ /* 0x000fe2000f8e02ff */
[----:B------:R-:W-:Y:S01]  /*4bd0*/  @!P4 LOP3.LUT R26, RZ, R54, RZ, 0x33, !PT ;  /* 0x00000036ff1ac212 */ /* 0x000fe200078e33ff */
[----:B------:R-:W-:Y:S01]  /*4be0*/  IMAD.X R196, R196, 0x1, R25, P5 ;  /* 0x00000001c4c47824 */ /* 0x000fe200028e0619 */
[----:B------:R-:W-:Y:S01]  /*4bf0*/  R2UR UR53, R44 ;  /* 0x000000002c3572ca */ /* 0x000fe200000e0000 */
[----:B------:R-:W-:Y:S01]  /*4c00*/  IMAD R111, R243, UR29, RZ ;  /* 0x0000001df36f7c24 */ /* 0x000fe2000f8e02ff */
[----:B------:R-:W-:Y:S01]  /*4c10*/  SHF.R.S32.HI R198, RZ, 0x1f, R27 ;  /* 0x0000001fffc67819 */ /* 0x000fe2000001141b */
[----:B------:R-:W-:Y:S01]  /*4c20*/  IMAD R111, R246, UR29, RZ ;  /* 0x0000001df66f7c24 */ /* 0x000fe2000f8e02ff */
[-C--:B------:R-:W-:Y:S01]  /*4c30*/  IADD3 R199, P5, R27, R24.reuse, RZ ;  /* 0x000000181bc77210 */ /* 0x080fe20007fbe0ff */
[----:B------:R-:W-:Y:S01]  /*4c40*/  IMAD R27, R41, UR4, RZ ;  /* 0x00000004291b7c24 */ /* 0x000fe2000f8e02ff */
[-C--:B------:R-:W-:Y:S01]  /*4c50*/  IADD3 R54, P4, R53, R24.reuse, RZ ;  /* 0x0000001835367210 */ /* 0x080fe20007f9e0ff */
[----:B------:R-:W-:Y:S01]  /*4c60*/  IMAD R111, R249, UR29, RZ ;  /* 0x0000001df96f7c24 */ /* 0x000fe2000f8e02ff */
[----:B------:R-:W-:Y:S01]  /*4c70*/  SHF.R.S32.HI R44, RZ, 0x1f, R51 ;  /* 0x0000001fff2c7819 */ /* 0x000fe20000011433 */
[----:B------:R-:W-:Y:S01]  /*4c80*/  IMAD.X R198, R198, 0x1, R25, P5 ;  /* 0x00000001c6c67824 */ /* 0x000fe200028e0619 */
[----:B------:R-:W-:Y:S01]  /*4c90*/  SHF.R.S32.HI R40, RZ, 0x1f, R53 ;  /* 0x0000001fff287819 */ /* 0x000fe20000011435 */
[----:B------:R-:W-:Y:S01]  /*4ca0*/  IMAD R51, R36, UR4, RZ ;  /* 0x0000000424337c24 */ /* 0x000fe2000f8e02ff */
[----:B------:R-:W-:Y:S01]  /*4cb0*/  SHF.R.S32.HI R28, RZ, 0x1f, R45 ;  /* 0x0000001fff1c7819 */ /* 0x000fe2000001142d */
[----:B------:R-:W-:Y:S01]  /*4cc0*/  IMAD.X R44, R44, 0x1, R25, P0 ;  /* 0x000000012c2c7824 */ /* 0x000fe200000e0619 */
[----:B------:R-:W-:Y:S01]  /*4cd0*/  SHF.R.S32.HI R200, RZ, 0x1f, R29 ;  /* 0x0000001fffc87819 */ /* 0x000fe2000001141d */
[--C-:B------:R-:W-:Y:S01]  /*4ce0*/  IMAD.X R43, R40, 0x1, R25.reuse, P4 ;  /* 0x00000001282b7824 */ /* 0x100fe200020e0619 */
[-C--:B------:R-:W-:Y:S01]  /*4cf0*/  IADD3 R201, P5, R29, R24.reuse, RZ ;  /* 0x000000181dc97210 */ /* 0x080fe20007fbe0ff */
[----:B------:R-:W-:Y:S01]  /*4d00*/  IMAD.X R45, R28, 0x1, R25, P1 ;  /* 0x000000011c2d7824 */ /* 0x000fe200008e0619 */
[-C--:B------:R-:W-:Y:S01]  /*4d10*/  IADD3 R29, P0, R27, R24.reuse, RZ ;  /* 0x000000181b1d7210 */ /* 0x080fe20007f1e0ff */
[----:B------:R-:W-:Y:S01]  /*4d20*/  IMAD R53, R37, UR4, RZ ;  /* 0x0000000425357c24 */ /* 0x000fe2000f8e02ff */
[----:B------:R-:W-:Y:S01]  /*4d30*/  SHF.R.S32.HI R40, RZ, 0x1f, R55 ;  /* 0x0000001fff287819 */ /* 0x000fe20000011437 */
[--C-:B------:R-:W-:Y:S01]  /*4d40*/  IMAD.X R200, R200, 0x1, R25.reuse, P5 ;  /* 0x00000001c8c87824 */ /* 0x100fe200028e0619 */
[-C--:B------:R-:W-:Y:S01]  /*4d50*/  IADD3 R28, P4, R109, R24.reuse, RZ ;  /* 0x000000186d1c7210 */ /* 0x080fe20007f9e0ff */
[----:B------:R-:W-:Y:S01]  /*4d60*/  IMAD R55, R35, UR4, RZ ;  /* 0x0000000423377c24 */ /* 0x000fe2000f8e02ff */
[----:B------:R-:W-:Y:S01]  /*4d70*/  R2UR UR50, R29 ;  /* 0x000000001d3272ca */ /* 0x000fe200000e0000 */
[----:B------:R-:W-:Y:S01]  /*4d80*/  IMAD R29, R34, UR4, RZ ;  /* 0x00000004221d7c24 */ /* 0x000fe2000f8e02ff */
[----:B------:R-:W-:Y:S01]  /*4d90*/  R2UR UR49, R28 ;  /* 0x000000001c3172ca */ /* 0x000fe200000e0000 */
[----:B------:R-:W-:Y:S01]  /*4da0*/  IMAD.X R40, R40, 0x1, R25, P6 ;  /* 0x0000000128287824 */ /* 0x000fe200030e0619 */
[-C--:B------:R-:W-:Y:S01]  /*4db0*/  IADD3 R42, P5, R83, R24.reuse, RZ ;  /* 0x00000018532a7210 */ /* 0x080fe20007fbe0ff */
[----:B------:R-:W-:Y:S01]  /*4dc0*/  IMAD R111, R252, UR29, RZ ;  /* 0x0000001dfc6f7c24 */ /* 0x000fe2000f8e02ff */
[-C--:B------:R-:W-:Y:S01]  /*4dd0*/  IADD3 R41, P1, R107, R24.reuse, RZ ;  /* 0x000000186b297210 */ /* 0x080fe20007f3e0ff */
[----:B------:R-:W-:Y:S01]  /*4de0*/  IMAD R111, R120, UR29, RZ ;  /* 0x0000001d786f7c24 */ /* 0x000fe2000f8e02ff */
[----:B------:R-:W-:Y:S01]  /*4df0*/  SHF.R.S32.HI R28, RZ, 0x1f, R49 ;  /* 0x0000001fff1c7819 */ /* 0x000fe20000011431 */
[----:B------:R-:W-:Y:S01]  /*4e00*/  IMAD R49, R33, UR4, RZ ;  /* 0x0000000421317c24 */ /* 0x000fe2000f8e02ff */
[----:B------:R-:W-:Y:S01]  /*4e10*/  SHF.R.S32.HI R34, RZ, 0x1f, R83 ;  /* 0x0000001fff227819 */ /* 0x000fe20000011453 */
[----:B------:R-:W-:Y:S01]  /*4e20*/  IMAD R83, R38, UR4, RZ ;  /* 0x0000000426537c24 */ /* 0x000fe2000f8e02ff */
[----:B------:R-:W-:Y:S01]  /*4e30*/  IADD3 R36, P6, R51, R24, RZ ;  /* 0x0000001833247210 */ /* 0x000fe20007fde0ff */
[----:B------:R-:W-:Y:S01]  /*4e40*/  IMAD R111, R114, UR29, RZ ;  /* 0x0000001d726f7c24 */ /* 0x000fe2000f8e02ff */
[----:B------:R-:W-:Y:S01]  /*4e50*/  R2UR UR51, R41 ;  /* 0x00000000293372ca */ /* 0x000fe200000e0000 */
[--C-:B------:R-:W-:Y:S01]  /*4e60*/  IMAD.X R41, R28, 0x1, R25.reuse, P2 ;  /* 0x000000011c297824 */ /* 0x100fe200010e0619 */
[----:B------:R-:W-:Y:S01]  /*4e70*/  R2UR UR46, R36 ;  /* 0x00000000242e72ca */ /* 0x000fe200000e0000 */
[----:B------:R-:W-:Y:S01]  /*4e80*/  IMAD.X R37, R34, 0x1, R25, P5 ;  /* 0x0000000122257824 */ /* 0x000fe200028e0619 */
[----:B------:R-:W-:Y:S01]  /*4e90*/  R2UR UR52, R42 ;  /* 0x000000002a3472ca */ /* 0x000fe200000e0000 */
[----:B------:R-:W-:Y:S01]  /*4ea0*/  IMAD R115, R131, UR21, RZ ;  /* 0x0000001583737c24 */ /* 0x000fe2000f8e02ff */
[----:B------:R-:W-:-:S02]  /*4eb0*/  SHF.R.S32.HI R36, RZ, 0x1f, R107 ;  /* 0x0000001fff247819 */ /* 0x000fc4000001146b */
[----:B------:R-:W-:Y:S02]  /*4ec0*/  SHF.R.S32.HI R42, RZ, 0x1f, R47 ;  /* 0x0000001fff2a7819 */ /* 0x000fe4000001142f */
[-C--:B------:R-:W-:Y:S01]  /*4ed0*/  IADD3 R28, P5, R53, R24.reuse, RZ ;  /* 0x00000018351c7210 */ /* 0x080fe20007fbe0ff */
[--C-:B------:R-:W-:Y:S01]  /*4ee0*/  IMAD.X R36, R36, 0x1, R25.reuse, P1 ;  /* 0x0000000124247824 */ /* 0x100fe200008e0619 */
[----:B------:R-:W-:Y:S01]  /*4ef0*/  LOP3.LUT R107, R106, 0x70, RZ, 0xc0, !PT ;  /* 0x000000706a6b7812 */ /* 0x000fe200078ec0ff */
[----:B------:R-:W-:Y:S01]  /*4f00*/  IMAD.X R42, R42, 0x1, R25, P3 ;  /* 0x000000012a2a7824 */ /* 0x000fe200018e0619 */
[----:B------:R-:W-:Y:S01]  /*4f10*/  SHF.R.S32.HI R34, RZ, 0x1f, R109 ;  /* 0x0000001fff227819 */ /* 0x000fe2000001146d */
[----:B------:R-:W-:Y:S01]  /*4f20*/  IMAD R106, R0, UR19, RZ ;  /* 0x00000013006a7c24 */ /* 0x000fe2000f8e02ff */
[----:B------:R-:W-:Y:S01]  /*4f30*/  LEA.HI R109, R133, 0x4e, RZ, 0x1a ;  /* 0x0000004e856d7811 */ /* 0x000fe200078fd0ff */
[----:B------:R-:W-:Y:S01]  /*4f40*/  STL [R1+0x8], R107 ;  /* 0x0000086b01007387 */ /* 0x000fe20000100800 */
[----:B------:R-:W-:Y:S01]  /*4f50*/  R2UR UR45, R28 ;  /* 0x000000001c2d72ca */ /* 0x000fe200000e0000 */
[----:B------:R-:W-:Y:S01]  /*4f60*/  IMAD.X R34, R34, 0x1, R25, P4 ;  /* 0x0000000122227824 */ /* 0x000fe200020e0619 */
[----:B------:R-:W-:Y:S01]  /*4f70*/  SHF.R.S32.HI R28, RZ, 0x1f, R27 ;  /* 0x0000001fff1c7819 */ /* 0x000fe2000001141b */
[----:B------:R0:W-:Y:S01]  /*4f80*/  STL [R1], R113 ;  /* 0x0000007101007387 */ /* 0x0001e20000100800 */
[----:B------:R-:W-:-:S02]  /*4f90*/  IADD3 R47, P3, R31, R24, RZ ;  /* 0x000000181f2f7210 */ /* 0x000fc40007f7e0ff */
[-C--:B------:R-:W-:Y:S01]  /*4fa0*/  IADD3 R46, P2, R29, R24.reuse, RZ ;  /* 0x000000181d2e7210 */ /* 0x080fe20007f5e0ff */
[----:B------:R-:W-:Y:S01]  /*4fb0*/  IMAD.X R35, R28, 0x1, R25, P0 ;  /* 0x000000011c237824 */ /* 0x000fe200000e0619 */
[----:B------:R-:W-:Y:S01]  /*4fc0*/  R2UR UR48, R47 ;  /* 0x000000002f3072ca */ /* 0x000fe200000e0000 */
[----:B------:R-:W-:Y:S01]  /*4fd0*/  IMAD R47, R30, UR4, RZ ;  /* 0x000000041e2f7c24 */ /* 0x000fe2000f8e02ff */
[-C--:B------:R-:W-:Y:S01]  /*4fe0*/  IADD3 R28, P4, R55, R24.reuse, RZ ;  /* 0x00000018371c7210 */ /* 0x080fe20007f9e0ff */
[----:B------:R-:W-:Y:S01]  /*4ff0*/  ULDC UR4, c[0x0][0x234] ;  /* 0x00008d0000047ab9 */ /* 0x000fe20000000800 */
[----:B------:R-:W-:Y:S01]  /*5000*/  SHF.R.S32.HI R30, RZ, 0x1f, R31 ;  /* 0x0000001fff1e7819 */ /* 0x000fe2000001141f */
[----:B0-----:R-:W-:Y:S01]  /*5010*/  IMAD R113, R109, UR29, RZ ;  /* 0x0000001d6d717c24 */ /* 0x001fe2000f8e02ff */
[----:B------:R-:W-:Y:S01]  /*5020*/  R2UR UR42, R28 ;  /* 0x000000001c2a72ca */ /* 0x000fe200000e0000 */
[----:B------:R-:W-:Y:S01]  /*5030*/  IMAD R109, R129, UR29, RZ ;  /* 0x0000001d816d7c24 */ /* 0x000fe2000f8e02ff */
[----:B------:R-:W-:Y:S01]  /*5040*/  R2UR UR47, R46 ;  /* 0x000000002e2f72ca */ /* 0x000fe200000e0000 */
[----:B------:R-:W-:Y:S01]  /*5050*/  IMAD R109, R126, UR29, RZ ;  /* 0x0000001d7e6d7c24 */ /* 0x000fe2000f8e02ff */
        /* <DEDUP_REMOVED lines=8> */
[----:B------:R-:W-:Y:S01]  /*50e0*/  SHF.R.S32.HI R32, RZ, 0x1f, R29 ;  /* 0x0000001fff207819 */ /* 0x000fe2000001141d */
[----:B------:R-:W-:Y:S01]  /*50f0*/  IMAD R109, R222, UR29, RZ ;  /* 0x0000001dde6d7c24 */ /* 0x000fe2000f8e02ff */
[----:B------:R-:W-:Y:S01]  /*5100*/  R2UR UR44, R38 ;  /* 0x00000000262c72ca */ /* 0x000fe200000e0000 */
[----:B------:R-:W-:Y:S01]  /*5110*/  IMAD R109, R225, UR29, RZ ;  /* 0x0000001de16d7c24 */ /* 0x000fe2000f8e02ff */
[----:B------:R-:W-:Y:S01]  /*5120*/  R2UR UR43, R31 ;  /* 0x000000001f2b72ca */ /* 0x000fe200000e0000 */
[----:B------:R-:W-:Y:S01]  /*5130*/  IMAD R26, R26, UR4, RZ ;  /* 0x000000041a1a7c24 */ /* 0x000fe2000f8e02ff */
[----:B------:R-:W-:Y:S01]  /*5140*/  USHF.R.S32.HI UR4, URZ, 0x1f, UR61 ;  /* 0x0000001f3f047899 */ /* 0x000fe2000801143d */
[----:B------:R-:W-:Y:S01]  /*5150*/  IMAD.X R33, R30, 0x1, R25, P3 ;  /* 0x000000011e217824 */ /* 0x000fe200018e0619 */
[----:B------:R0:W-:Y:S01]  /*5160*/  STL [R1+0xc], R109 ;  /* 0x00000c6d01007387 */ /* 0x0001e20000100800 */
[----:B------:R-:W-:Y:S01]  /*5170*/  IMAD R107, R4, 0x80, R107 ;  /* 0x00000080046b7824 */ /* 0x000fe200078e026b */
[-C--:B------:R-:W-:Y:S01]  /*5180*/  IADD3 R27, P3, R83, R24.reuse, RZ ;  /* 0x00000018531b7210 */ /* 0x080fe20007f7e0ff */
[----:B------:R-:W-:Y:S01]  /*5190*/  IMAD.X R31, R28, 0x1, R25, P6 ;  /* 0x000000011c1f7824 */ /* 0x000fe200030e0619 */
[----:B------:R-:W-:Y:S01]  /*51a0*/  SHF.R.S32.HI R30, RZ, 0x1f, R53 ;  /* 0x0000001fff1e7819 */ /* 0x000fe20000011435 */
[----:B------:R-:W-:Y:S01]  /*51b0*/  IMAD.X R28, R46, 0x1, R25, P0 ;  /* 0x000000012e1c7824 */ /* 0x000fe200000e0619 */
[----:B------:R-:W-:Y:S01]  /*51c0*/  SHF.R.S32.HI R38, RZ, 0x1f, R47 ;  /* 0x0000001fff267819 */ /* 0x000fe2000001142f */
[----:B------:R-:W-:Y:S01]  /*51d0*/  ULEA.HI UR61, UR4, UR61, URZ, 0x7 ;  /* 0x0000003d043d7291 */ /* 0x000fe2000f8f383f */
[----:B------:R-:W-:Y:S01]  /*51e0*/  SHF.R.S32.HI R48, RZ, 0x1f, R55 ;  /* 0x0000001fff307819 */ /* 0x000fe20000011437 */
[----:B------:R-:W-:Y:S01]  /*51f0*/  IMAD R113, R127, UR29, RZ ;  /* 0x0000001d7f717c24 */ /* 0x000fe2000f8e02ff */
[----:B------:R-:W-:Y:S01]  /*5200*/  SHF.R.S32.HI R50, RZ, 0x1f, R83 ;  /* 0x0000001fff327819 */ /* 0x000fe20000011453 */
[----:B0-----:R-:W-:Y:S01]  /*5210*/  IMAD R109, R228, UR29, RZ ;  /* 0x0000001de46d7c24 */ /* 0x001fe2000f8e02ff */
[----:B------:R-:W-:Y:S01]  /*5220*/  IADD3 R83, P0, R26, UR16, RZ ;  /* 0x000000101a537c10 */ /* 0x000fe2000ff1e0ff */
[----:B------:R-:W-:Y:S01]  /*5230*/  IMAD R109, R231, UR29, RZ ;  /* 0x0000001de76d7c24 */ /* 0x000fe2000f8e02ff */
[----:B------:R-:W-:Y:S01]  /*5240*/  SHF.R.S32.HI R202, RZ, 0x1f, R203 ;  /* 0x0000001fffca7819 */ /* 0x000fe200000114cb */
[----:B------:R-:W-:Y:S01]  /*5250*/  IMAD R109, R234, UR29, RZ ;  /* 0x0000001dea6d7c24 */ /* 0x000fe2000f8e02ff */
[----:B------:R-:W-:Y:S01]  /*5260*/  UMOV UR16, URZ ;  /* 0x0000003f00107c82 */ /* 0x000fe20008000000 */
[--C-:B------:R-:W-:Y:S01]  /*5270*/  IMAD.X R32, R32, 0x1, R25.reuse, P2 ;  /* 0x0000000120207824 */ /* 0x100fe200010e0619 */
[----:B------:R-:W-:Y:S01]  /*5280*/  USHF.L.U32 UR4, UR19, 0x7, URZ ;  /* 0x0000000713047899 */ /* 0x000fe2000800063f */
[----:B------:R-:W-:Y:S01]  /*5290*/  IMAD R113, R209, UR29, RZ ;  /* 0x0000001dd1717c24 */ /* 0x000fe2000f8e02ff */
[----:B------:R-:W-:Y:S01]  /*52a0*/  R2UR UR39, R27 ;  /* 0x000000001b2772ca */ /* 0x000fe200000e0000 */
[----:B------:R-:W-:Y:S01]  /*52b0*/  IMAD R109, R238, UR29, RZ ;  /* 0x0000001dee6d7c24 */ /* 0x000fe2000f8e02ff */
[-C--:B------:R-:W-:Y:S01]  /*52c0*/  IADD3 R203, P2, R203, R24.reuse, RZ ;  /* 0x00000018cbcb7210 */ /* 0x080fe20007f5e0ff */
[----:B------:R-:W-:Y:S01]  /*52d0*/  IMAD R113, R212, UR29, RZ ;  /* 0x0000001dd4717c24 */ /* 0x000fe2000f8e02ff */
[----:B------:R-:W-:Y:S01]  /*52e0*/  IADD3 R205, P6, R39, R24, RZ ;  /* 0x0000001827cd7210 */ /* 0x000fe20007fde0ff */
[----:B------:R-:W-:Y:S01]  /*52f0*/  UIADD3 UR19, UP0, UR28, 0x2, URZ ;  /* 0x000000021c137890 */ /* 0x000fe2000ff1e03f */
[----:B------:R-:W-:Y:S01]  /*5300*/  IMAD R109, R240, UR29, RZ ;  /* 0x0000001df06d7c24 */ /* 0x000fe2000f8e02ff */
[----:B------:R-:W-:Y:S01]  /*5310*/  LOP3.LUT R4, R107, R2, RZ, 0xfc, !PT ;  /* 0x000000026b047212 */ /* 0x000fe200078efcff */
[--C-:B------:R-:W-:Y:S01]  /*5320*/  IMAD.X R30, R30, 0x1, R25.reuse, P5 ;  /* 0x000000011e1e7824 */ /* 0x100fe200028e0619 */
[----:B------:R-:W-:Y:S01]  /*5330*/  UIADD3.X UR22, UR16, 0x40000040, URZ, UP1, !UPT ;  /* 0x4000004010167890 */ /* 0x000fe20008ffe43f */
[--C-:B------:R-:W-:Y:S01]  /*5340*/  IMAD.X R29, R38, 0x1, R25.reuse, P1 ;  /* 0x00000001261d7824 */ /* 0x100fe200008e0619 */
[----:B------:R-:W-:Y:S01]  /*5350*/  LEA.HI.X.SX32 R104, R26, UR17, 0x1, P0 ;  /* 0x000000111a687c11 */ /* 0x000fe200080f0eff */
[--C-:B------:R-:W-:Y:S01]  /*5360*/  IMAD.X R27, R48, 0x1, R25.reuse, P4 ;  /* 0x00000001301b7824 */ /* 0x100fe200020e0619 */
[----:B------:R-:W-:Y:S01]  /*5370*/  UMOV UR17, URZ ;  /* 0x0000003f00117c82 */ /* 0x000fe20008000000 */
[--C-:B------:R-:W-:Y:S01]  /*5380*/  IMAD.X R24, R50, 0x1, R25.reuse, P3 ;  /* 0x0000000132187824 */ /* 0x100fe200018e0619 */
[----:B------:R-:W-:Y:S01]  /*5390*/  R2UR UR56, R54 ;  /* 0x00000000363872ca */ /* 0x000fe200000e0000 */
[----:B------:R-:W-:Y:S01]  /*53a0*/  IMAD R113, R215, UR29, RZ ;  /* 0x0000001dd7717c24 */ /* 0x000fe2000f8e02ff */
[----:B------:R-:W-:Y:S01]  /*53b0*/  LEA.HI.X.SX32 R204, R39, R25, 0x1, P6 ;  /* 0x0000001927cc7211 */ /* 0x000fe200030f0eff */
[----:B------:R-:W-:Y:S01]  /*53c0*/  IMAD R109, R242, UR29, RZ ;  /* 0x0000001df26d7c24 */ /* 0x000fe2000f8e02ff */
[----:B------:R-:W-:Y:S01]  /*53d0*/  R2UR UR38, R45 ;  /* 0x000000002d2672ca */ /* 0x000fe200000e0000 */
        /* <DEDUP_REMOVED lines=26> */
[----:B------:R-:W-:Y:S01]  /*5580*/  IMAD.X R202, R202, 0x1, R25, P2 ;  /* 0x00000001caca7824 */ /* 0x000fe200010e0619 */
[----:B------:R-:W-:Y:S01]  /*5590*/  R2UR UR8, R29 ;  /* 0x000000001d0872ca */ /* 0x000fe200000e0000 */
[----:B------:R-:W-:Y:S01]  /*55a0*/  IMAD R113, R230, UR29, RZ ;  /* 0x0000001de6717c24 */ /* 0x000fe2000f8e02ff */
[----:B------:R-:W-:Y:S01]  /*55b0*/  R2UR UR7, R28 ;  /* 0x000000001c0772ca */ /* 0x000fe200000e0000 */
[----:B------:R-:W-:Y:S01]  /*55c0*/  UIADD3.X UR17, UR17, 0x40000040, URZ, UP0, !UPT ;  /* 0x4000004011117890 */ /* 0x000fe200087fe43f */
[----:B------:R-:W-:Y:S01]  /*55d0*/  R2UR UR6, R27 ;  /* 0x000000001b0672ca */ /* 0x000fe200000e0000 */
[----:B------:R-:W-:Y:S01]  /*55e0*/  IMAD R109, R116, UR29, RZ ;  /* 0x0000001d746d7c24 */ /* 0x000fe2000f8e02ff */
[----:B------:R-:W-:Y:S01]  /*55f0*/  R2UR UR5, R24 ;  /* 0x00000000180572ca */ /* 0x000fe200000e0000 */
[----:B------:R-:W-:Y:S01]  /*5600*/  IMAD R107, R112, UR29, RZ ;  /* 0x0000001d706b7c24 */ /* 0x000fe2000f8e02ff */
[----:B------:R-:W-:-:S02]  /*5610*/  CS2R R24, SRZ ;  /* 0x0000000000187805 */ /* 0x000fc4000001ff00 */
[----:B------:R-:W-:Y:S02]  /*5620*/  CS2R R26, SRZ ;  /* 0x00000000001a7805 */ /* 0x000fe4000001ff00 */
[----:B------:R-:W-:Y:S02]  /*5630*/  CS2R R28, SRZ ;  /* 0x00000000001c7805 */ /* 0x000fe4000001ff00 */
[----:B------:R-:W-:Y:S02]  /*5640*/  CS2R R30, SRZ ;  /* 0x00000000001e7805 */ /* 0x000fe4000001ff00 */
[----:B------:R-:W-:Y:S02]  /*5650*/  CS2R R32, SRZ ;  /* 0x0000000000207805 */ /* 0x000fe4000001ff00 */
[----:B------:R-:W-:Y:S02]  /*5660*/  CS2R R34, SRZ ;  /* 0x0000000000227805 */ /* 0x000fe4000001ff00 */
        /* <DEDUP_REMOVED lines=9> */
[----:B------:R-:W-:Y:S01]  /*5700*/  CS2R R54, SRZ ;  /* 0x0000000000367805 */ /* 0x000fe2000001ff00 */
[----:B------:R-:W-:Y:S01]  /*5710*/  IMAD R113, R233, UR29, RZ ;  /* 0x0000001de9717c24 */ /* 0x000fe2000f8e02ff */
[----:B------:R-:W-:Y:S01]  /*5720*/  UMOV UR16, UR19 ;  /* 0x0000001300107c82 */ /* 0x000fe20008000000 */
[----:B------:R-:W-:Y:S01]  /*5730*/  LOP3.LUT R4, R4, 0x70, RZ, 0x3c, !PT ;  /* 0x0000007004047812 */ /* 0x000fe200078e3cff */
[----:B------:R-:W-:Y:S01]  /*5740*/  IMAD R109, R110, UR29, RZ ;  /* 0x0000001d6e6d7c24 */ /* 0x000fe2000f8e02ff */
[----:B------:R-:W-:Y:S01]  /*5750*/  UMOV UR19, UR22 ;  /* 0x0000001600137c82 */ /* 0x000fe20008000000 */
[----:B------:R-:W-:Y:S01]  /*5760*/  IMAD R107, R237, UR29, RZ ;  /* 0x0000001ded6b7c24 */ /* 0x000fe2000f8e02ff */
[----:B------:R-:W-:-:S02]  /*5770*/  USHF.R.S32.HI UR61, URZ, 0x7, UR61 ;  /* 0x000000073f3d7899 */ /* 0x000fc4000801143d */
[----:B------:R-:W-:Y:S02]  /*5780*/  UIADD3.64 UR20, UR16, 0x2, URZ ;  /* 0x0000000210147897 */ /* 0x000fe4000fffe03f */
[----:B------:R-:W-:Y:S02]  /*5790*/  UIADD3.64 UR24, UR16, 0x4, URZ ;  /* 0x0000000410187897 */ /* 0x000fe4000fffe03f */
[----:B------:R-:W-:Y:S02]  /*57a0*/  UIADD3.64 UR22, UR18, 0x2, URZ ;  /* 0x0000000212167897 */ /* 0x000fe4000fffe03f */
[----:B------:R-:W-:-:S12]  /*57b0*/  UIADD3.64 UR26, UR18, 0x4, URZ ;  /* 0x00000004121a7897 */ /* 0x000fd8000fffe03f */
.L_x_2:
[C---:B------:R-:W-:Y:S01]  /*57c0*/  LOP3.LUT R112, R2.reuse, 0x2, RZ, 0xfc, !PT ;  /* 0x0000000202707812 */ /* 0x040fe200078efcff */
[----:B------:R-:W-:Y:S01]  /*57d0*/  ULDC UR31, c[0x0][0x238] ;  /* 0x00008e00001f7ab9 */ /* 0x000fe20000000800 */
[----:B------:R-:W-:Y:S01]  /*57e0*/  ULDC UR29, c[0x0][0x238] ;  /* 0x00008e00001d7ab9 */ /* 0x000fe20000000800 */
[C---:B------:R-:W-:Y:S01]  /*57f0*/  IMAD R114, R2.reuse, UR31, RZ ;  /* 0x0000001f02727c24 */ /* 0x040fe2000f8e02ff */
[----:B------:R-:W-:Y:S01]  /*5800*/  LOP3.LUT R108, R2, 0x2, RZ, 0xfc, !PT ;  /* 0x00000002026c7812 */ /* 0x000fe200078efcff */
[----:B------:R-:W-:Y:S01]  /*5810*/  IMAD R112, R112, UR29, RZ ;  /* 0x0000001d70707c24 */ /* 0x000fe2000f8e02ff */
[----:B------:R-:W-:Y:S01]  /*5820*/  ISETP.GE.AND P2, PT, R2, UR59, PT ;  /* 0x0000003b02007c0c */ /* 0x000fe2000bf46270 */
[----:B------:R-:W-:Y:S01]  /*5830*/  ULDC UR31, c[0x0][0x238] ;  /* 0x00008e00001f7ab9 */ /* 0x000fe20000000800 */
[----:B------:R-:W-:Y:S01]  /*5840*/  ISETP.GE.AND P3, PT, R108, UR59, PT ;  /* 0x0000003b6c007c0c */ /* 0x000fe2000bf66270 */
[----:B------:R-:W-:Y:S01]  /*5850*/  ULDC UR29, c[0x0][0x238] ;  /* 0x00008e00001d7ab9 */ /* 0x000fe20000000800 */
[-C--:B------:R-:W-:Y:S01]  /*5860*/  IADD3 R110, P1, R114, R83.reuse, RZ ;  /* 0x00000053726e7210 */ /* 0x080fe20007f3e0ff */
[----:B------:R-:W0:Y:S01]  /*5870*/  S2R R123, SR_TID.X ;  /* 0x00000000007b7919 */ /* 0x000e220000002100 */
[----:B------:R-:W-:-:S02]  /*5880*/  IADD3 R108, P4, R112, R83, RZ ;  /* 0x00000053706c7210 */ /* 0x000fc40007f9e0ff */
[-C--:B------:R-:W-:Y:S01]  /*5890*/  LEA.HI.X.SX32 R111, R114, R104.reuse, 0x1, P1 ;  /* 0x00000068726f7211 */ /* 0x080fe200008f0eff */
[----:B------:R-:W2:Y:S01]  /*58a0*/  LDL R115, [R1+0xc] ;  /* 0x00000c0001737983 */ /* 0x000ea20000100800 */
[----:B------:R-:W-:Y:S02]  /*58b0*/  LEA.HI.X.SX32 R109, R112, R104, 0x1, P4 ;  /* 0x00000068706d7211 */ /* 0x000fe400020f0eff */
[C---:B------:R-:W-:Y:S02]  /*58c0*/  LOP3.LUT R114, R2.reuse, 0x4, RZ, 0xfc, !PT ;  /* 0x0000000402727812 */ /* 0x040fe400078efcff */
[C---:B------:R-:W-:Y:S02]  /*58d0*/  LOP3.LUT R112, R2.reuse, 0x6, RZ, 0xfc, !PT ;  /* 0x0000000602707812 */ /* 0x040fe400078efcff */
[----:B------:R-:W-:Y:S02]  /*58e0*/  LOP3.LUT R113, R2, 0x4, RZ, 0xfc, !PT ;  /* 0x0000000402717812 */ /* 0x000fe400078efcff */
[----:B------:R-:W-:Y:S01]  /*58f0*/  PRMT R122, RZ, 0x7610, R122 ;  /* 0x00007610ff7a7816 */ /* 0x000fe2000000007a */
[----:B------:R-:W-:Y:S01]  /*5900*/  IMAD R114, R114, UR31, RZ ;  /* 0x0000001f72727c24 */ /* 0x000fe2000f8e02ff */
[----:B------:R-:W-:Y:S01]  /*5910*/  PRMT R125, RZ, 0x7610, R125 ;  /* 0x00007610ff7d7816 */ /* 0x000fe2000000007d */
[----:B------:R-:W-:Y:S01]  /*5920*/  IMAD R112, R112, UR29, RZ ;  /* 0x0000001d70707c24 */ /* 0x000fe2000f8e02ff */
[----:B------:R-:W-:Y:S01]  /*5930*/  ISETP.GE.AND P1, PT, R113, UR59, PT ;  /* 0x0000003b71007c0c */ /* 0x000fe2000bf26270 */
[----:B------:R-:W-:Y:S01]  /*5940*/  ULDC UR29, c[0x0][0x238] ;  /* 0x00008e00001d7ab9 */ /* 0x000fe20000000800 */
[----:B------:R-:W-:Y:S01]  /*5950*/  LOP3.LUT R113, R2, 0x6, RZ, 0xfc, !PT ;  /* 0x0000000602717812 */ /* 0x000fe200078efcff */
[----:B------:R1:W3:Y:S01]  /*5960*/  @!P2 LDG.E.U8 R122, desc[UR40][R110.64] ;  /* 0x000000286e7aa981 */ /* 0x0002e2000c1e1100 */
[----:B------:R-:W-:Y:S01]  /*5970*/  PRMT R124, RZ, 0x7610, R124 ;  /* 0x00007610ff7c7816 */ /* 0x000fe2000000007c */
[----:B------:R-:W-:-:S02]  /*5980*/  ULDC UR31, c[0x0][0x238] ;  /* 0x00008e00001f7ab9 */ /* 0x000fc40000000800 */
[----:B------:R4:W5:Y:S01]  /*5990*/  @!P3 LDG.E.U8 R125, desc[UR40][R108.64] ;  /* 0x000000286c7db981 */ /* 0x000962000c1e1100 */
[----:B------:R-:W-:Y:S02]  /*59a0*/  ISETP.GE.AND P2, PT, R113, UR59, PT ;  /* 0x0000003b71007c0c */ /* 0x000fe4000bf46270 */
[-C--:B-1----:R-:W-:Y:S02]  /*59b0*/  IADD3 R110, P5, R114, R83.reuse, RZ ;  /* 0x00000053726e7210 */ /* 0x082fe40007fbe0ff */
[----:B------:R-:W-:Y:S02]  /*59c0*/  PRMT R127, RZ, 0x7610, R127 ;  /* 0x00007610ff7f7816 */ /* 0x000fe4000000007f */
[----:B----4-:R-:W-:Y:S02]  /*59d0*/  IADD3 R108, P4, R112, R83, RZ ;  /* 0x00000053706c7210 */ /* 0x010fe40007f9e0ff */
[-C--:B------:R-:W-:Y:S02]  /*59e0*/  LEA.HI.X.SX32 R111, R114, R104.reuse, 0x1, P5 ;  /* 0x00000068726f7211 */ /* 0x080fe400028f0eff */
[----:B------:R-:W-:-:S02]  /*59f0*/  LEA.HI.X.SX32 R109, R112, R104, 0x1, P4 ;  /* 0x00000068706d7211 */ /* 0x000fc400020f0eff */
[----:B------:R-:W-:Y:S01]  /*5a00*/  LOP3.LUT R112, R2, 0xa, RZ, 0xfc, !PT ;  /* 0x0000000a02707812 */ /* 0x000fe200078efcff */
[----:B------:R-:W4:Y:S01]  /*5a10*/  @!P1 LDG.E.U8 R124, desc[UR40][R110.64] ;  /* 0x000000286e7c9981 */ /* 0x000f22000c1e1100 */
[----:B------:R-:W-:Y:S02]  /*5a20*/  PRMT R126, RZ, 0x7610, R126 ;  /* 0x00007610ff7e7816 */ /* 0x000fe4000000007e */
[----:B------:R-:W-:Y:S01]  /*5a30*/  ISETP.GE.AND P1, PT, R112, UR59, PT ;  /* 0x0000003b70007c0c */ /* 0x000fe2000bf26270 */
[----:B------:R1:W5:Y:S01]  /*5a40*/  @!P2 LDG.E.U8 R127, desc[UR40][R108.64] ;  /* 0x000000286c7fa981 */ /* 0x000362000c1e1100 */
[----:B------:R-:W-:Y:S02]  /*5a50*/  LOP3.LUT R112, R2, 0xc, RZ, 0xfc, !PT ;  /* 0x0000000c02707812 */ /* 0x000fe400078efcff */
[----:B0-----:R-:W-:Y:S02]  /*5a60*/  LEA.HI R107, R123, 0x5e, RZ, 0x1a ;  /* 0x0000005e7b6b7811 */ /* 0x001fe400078fd0ff */
[----:B------:R-:W-:-:S02]  /*5a70*/  ISETP.GE.AND P2, PT, R112, UR59, PT ;  /* 0x0000003b70007c0c */ /* 0x000fc4000bf46270 */
[----:B------:R-:W0:Y:S01]  /*5a80*/  S2R R112, SR_TID.X ;  /* 0x0000000000707919 */ /* 0x000e220000002100 */
[C---:B------:R-:W-:Y:S02]  /*5a90*/  LOP3.LUT R113, R2.reuse, 0x8, RZ, 0xfc, !PT ;  /* 0x0000000802717812 */ /* 0x040fe400078efcff */
[C---:B------:R-:W-:Y:S02]  /*5aa0*/  LOP3.LUT R114, R2.reuse, 0x8, RZ, 0xfc, !PT ;  /* 0x0000000802727812 */ /* 0x040fe400078efcff */
[----:B------:R-:W-:Y:S02]  /*5ab0*/  ISETP.GE.AND P3, PT, R113, UR59, PT ;  /* 0x0000003b71007c0c */ /* 0x000fe4000bf66270 */
[----:B------:R-:W-:Y:S02]  /*5ac0*/  LOP3.LUT R113, R2, 0xa, RZ, 0xfc, !PT ;  /* 0x0000000a02717812 */ /* 0x000fe400078efcff */
[----:B------:R-:W-:Y:S02]  /*5ad0*/  PRMT R129, RZ, 0x7610, R129 ;  /* 0x00007610ff817816 */ /* 0x000fe40000000081 */
[----:B------:R-:W-:Y:S01]  /*5ae0*/  ISETP.GE.AND P0, PT, R107, UR59, PT ;  /* 0x0000003b6b007c0c */ /* 0x000fe2000bf06270 */
[----:B------:R-:W-:Y:S01]  /*5af0*/  IMAD R113, R113, UR29, RZ ;  /* 0x0000001d71717c24 */ /* 0x000fe2000f8e02ff */
[----:B------:R-:W-:Y:S01]  /*5b00*/  ULDC UR29, c[0x0][0x238] ;  /* 0x00008e00001d7ab9 */ /* 0x000fe20000000800 */
[----:B------:R-:W-:Y:S01]  /*5b10*/  IMAD R114, R114, UR31, RZ ;  /* 0x0000001f72727c24 */ /* 0x000fe2000f8e02ff */
[----:B------:R-:W-:-:S02]  /*5b20*/  ULDC UR31, c[0x0][0x238] ;  /* 0x00008e00001f7ab9 */ /* 0x000fc40000000800 */
[CC--:B-1----:R-:W-:Y:S02]  /*5b30*/  IADD3 R108, P4, R113.reuse, R83.reuse, RZ ;  /* 0x00000053716c7210 */ /* 0x0c2fe40007f9e0ff */
[----:B------:R-:W-:Y:S02]  /*5b40*/  IADD3 R110, P5, R114, R83, RZ ;  /* 0x00000053726e7210 */ /* 0x000fe40007fbe0ff */
[-C--:B------:R-:W-:Y:S02]  /*5b50*/  LEA.HI.X.SX32 R109, R113, R104.reuse, 0x1, P4 ;  /* 0x00000068716d7211 */ /* 0x080fe400020f0eff */
[----:B------:R-:W-:Y:S02]  /*5b60*/  LOP3.LUT R113, R2, 0xc, RZ, 0xfc, !PT ;  /* 0x0000000c02717812 */ /* 0x000fe400078efcff */
[----:B------:R-:W-:Y:S01]  /*5b70*/  LEA.HI.X.SX32 R111, R114, R104, 0x1, P5 ;  /* 0x00000068726f7211 */ /* 0x000fe200028f0eff */
[----:B------:R-:W5:Y:S02]  /*5b80*/  @!P1 LDG.E.U8 R129, desc[UR40][R108.64] ;  /* 0x000000286c819981 */ /* 0x000f64000c1e1100 */
[----:B------:R-:W-:Y:S01]  /*5b90*/  IMAD R113, R113, UR31, RZ ;  /* 0x0000001f71717c24 */ /* 0x000fe2000f8e02ff */
[----:B------:R-:W-:Y:S01]  /*5ba0*/  PRMT R128, RZ, 0x7610, R128 ;  /* 0x00007610ff807816 */ /* 0x000fe20000000080 */
[----:B------:R1:W5:Y:S01]  /*5bb0*/  @!P3 LDG.E.U8 R126, desc[UR40][R110.64] ;  /* 0x000000286e7eb981 */ /* 0x000362000c1e1100 */
[----:B------:R-:W-:Y:S01]  /*5bc0*/  ULDC UR31, c[0x0][0x238] ;  /* 0x00008e00001f7ab9 */ /* 0x000fe20000000800 */
[----:B0-----:R-:W-:-:S02]  /*5bd0*/  LEA.HI R112, R112, 0xe, RZ, 0x1a ;  /* 0x0000000e70707811 */ /* 0x001fc400078fd0ff */
[----:B-1----:R-:W-:-:S03]  /*5be0*/  IADD3 R110, P5, R113, R83, RZ ;  /* 0x00000053716e7210 */ /* 0x002fc60007fbe0ff */
[C---:B------:R-:W-:Y:S01]  /*5bf0*/  IMAD R107, R112.reuse, UR29, RZ ;  /* 0x0000001d706b7c24 */ /* 0x040fe2000f8e02ff */
[----:B------:R-:W-:Y:S01]  /*5c00*/  ISETP.GE.AND P3, PT, R112, UR59, PT ;  /* 0x0000003b70007c0c */ /* 0x000fe2000bf66270 */
[----:B------:R-:W-:Y:S01]  /*5c10*/  ULDC UR29, c[0x0][0x238] ;  /* 0x00008e00001d7ab9 */ /* 0x000fe20000000800 */
[-C--:B------:R-:W-:Y:S02]  /*5c20*/  LEA.HI.X.SX32 R111, R113, R104.reuse, 0x1, P5 ;  /* 0x00000068716f7211 */ /* 0x080fe400028f0eff */
[C---:B------:R-:W-:Y:S02]  /*5c30*/  LOP3.LUT R113, R2.reuse, 0x10, RZ, 0xfc, !PT ;  /* 0x0000001002717812 */ /* 0x040fe400078efcff */
[----:B------:R-:W-:Y:S01]  /*5c40*/  IADD3 R108, P4, R107, R83, RZ ;  /* 0x000000536b6c7210 */ /* 0x000fe20007f9e0ff */
[----:B------:R0:W5:Y:S01]  /*5c50*/  @!P2 LDG.E.U8 R128, desc[UR40][R110.64] ;  /* 0x000000286e80a981 */ /* 0x000162000c1e1100 */
[----:B------:R-:W-:Y:S01]  /*5c60*/  LOP3.LUT R112, R2, 0x10, RZ, 0xfc, !PT ;  /* 0x0000001002707812 */ /* 0x000fe200078efcff */
[----:B------:R-:W-:Y:S01]  /*5c70*/  IMAD R113, R113, UR31, RZ ;  /* 0x0000001f71717c24 */ /* 0x000fe2000f8e02ff */
[----:B------:R-:W-:Y:S01]  /*5c80*/  LEA.HI.X.SX32 R109, R107, R104, 0x1, P4 ;  /* 0x000000686b6d7211 */ /* 0x000fe200020f0eff */
[----:B------:R-:W-:Y:S01]  /*5c90*/  ULDC UR31, c[0x0][0x238] ;  /* 0x00008e00001f7ab9 */ /* 0x000fe20000000800 */
[----:B------:R-:W-:-:S02]  /*5ca0*/  ISETP.GE.AND P1, PT, R112, UR59, PT ;  /* 0x0000003b70007c0c */ /* 0x000fc4000bf26270 */
[C---:B------:R-:W-:Y:S02]  /*5cb0*/  LOP3.LUT R107, R2.reuse, 0x12, RZ, 0xfc, !PT ;  /* 0x00000012026b7812 */ /* 0x040fe400078efcff */
[----:B------:R-:W-:Y:S02]  /*5cc0*/  LOP3.LUT R112, R2, 0x12, RZ, 0xfc, !PT ;  /* 0x0000001202707812 */ /* 0x000fe400078efcff */
[----:B0-----:R-:W-:Y:S02]  /*5cd0*/  IADD3 R110, P5, R113, R83, RZ ;  /* 0x00000053716e7210 */ /* 0x001fe40007fbe0ff */
[----:B------:R-:W-:Y:S01]  /*5ce0*/  PRMT R131, RZ, 0x7610, R131 ;  /* 0x00007610ff837816 */ /* 0x000fe20000000083 */
[----:B------:R-:W-:Y:S01]  /*5cf0*/  IMAD R107, R107, UR29, RZ ;  /* 0x0000001d6b6b7c24 */ /* 0x000fe2000f8e02ff */
[----:B------:R-:W-:Y:S01]  /*5d00*/  ISETP.GE.AND P2, PT, R112, UR59, PT ;  /* 0x0000003b70007c0c */ /* 0x000fe2000bf46270 */
[----:B------:R-:W-:Y:S01]  /*5d10*/  ULDC UR29, c[0x0][0x238] ;  /* 0x00008e00001d7ab9 */ /* 0x000fe20000000800 */
[----:B------:R-:W-:-:S02]  /*5d20*/  LEA.HI.X.SX32 R111, R113, R104, 0x1, P5 ;  /* 0x00000068716f7211 */ /* 0x000fc400028f0eff */
[C---:B------:R-:W-:Y:S01]  /*5d30*/  LOP3.LUT R112, R2.reuse, 0x14, RZ, 0xfc, !PT ;  /* 0x0000001402707812 */ /* 0x040fe200078efcff */
[----:B------:R0:W5:Y:S01]  /*5d40*/  @!P3 LDG.E.U8 R131, desc[UR40][R108.64] ;  /* 0x000000286c83b981 */ /* 0x000162000c1e1100 */
[----:B------:R-:W-:Y:S02]  /*5d50*/  LOP3.LUT R113, R2, 0x14, RZ, 0xfc, !PT ;  /* 0x0000001402717812 */ /* 0x000fe400078efcff */
[----:B------:R-:W-:Y:S02]  /*5d60*/  PRMT R180, RZ, 0x7610, R180 ;  /* 0x00007610ffb47816 */ /* 0x000fe400000000b4 */
[----:B------:R-:W-:Y:S01]  /*5d70*/  ISETP.GE.AND P3, PT, R112, UR59, PT ;  /* 0x0000003b70007c0c */ /* 0x000fe2000bf66270 */
[----:B------:R-:W-:Y:S01]  /*5d80*/  IMAD R113, R113, UR31, RZ ;  /* 0x0000001f71717c24 */ /* 0x000fe2000f8e02ff */
[----:B------:R-:W-:Y:S01]  /*5d90*/  LOP3.LUT R112, R2, 0x16, RZ, 0xfc, !PT ;  /* 0x0000001602707812 */ /* 0x000fe200078efcff */
[----:B------:R-:W-:Y:S01]  /*5da0*/  ULDC UR31, c[0x0][0x238] ;  /* 0x00008e00001f7ab9 */ /* 0x000fe20000000800 */
[----:B------:R-:W-:Y:S01]  /*5db0*/  PRMT R130, RZ, 0x7610, R130 ;  /* 0x00007610ff827816 */ /* 0x000fe20000000082 */
[----:B------:R1:W5:Y:S01]  /*5dc0*/  @!P1 LDG.E.U8 R180, desc[UR40][R110.64] ;  /* 0x000000286eb49981 */ /* 0x000362000c1e1100 */
[----:B0-----:R-:W-:-:S02]  /*5dd0*/  IADD3 R108, P4, R107, R83, RZ ;  /* 0x000000536b6c7210 */ /* 0x001fc40007f9e0ff */
[----:B------:R-:W-:Y:S02]  /*5de0*/  ISETP.GE.AND P1, PT, R112, UR59, PT ;  /* 0x0000003b70007c0c */ /* 0x000fe4000bf26270 */
[-C--:B------:R-:W-:Y:S02]  /*5df0*/  LEA.HI.X.SX32 R109, R107, R104.reuse, 0x1, P4 ;  /* 0x000000686b6d7211 */ /* 0x080fe400020f0eff */
[----:B------:R-:W-:Y:S02]  /*5e00*/  LOP3.LUT R112, R2, 0x18, RZ, 0xfc, !PT ;  /* 0x0000001802707812 */ /* 0x000fe400078efcff */
[C---:B-1----:R-:W-:Y:S01]  /*5e10*/  IADD3 R110, P5, R113.reuse, R83, RZ ;  /* 0x00000053716e7210 */ /* 0x042fe20007fbe0ff */
[----:B------:R-:W5:Y:S01]  /*5e20*/  @!P2 LDG.E.U8 R130, desc[UR40][R108.64] ;  /* 0x000000286c82a981 */ /* 0x000f62000c1e1100 */
[----:B------:R-:W-:Y:S02]  /*5e30*/  PRMT R133, RZ, 0x7610, R133 ;  /* 0x00007610ff857816 */ /* 0x000fe40000000085 */
[----:B------:R-:W-:-:S02]  /*5e40*/  LEA.HI.X.SX32 R111, R113, R104, 0x1, P5 ;  /* 0x00000068716f7211 */ /* 0x000fc400028f0eff */
[C---:B------:R-:W-:Y:S01]  /*5e50*/  ISETP.GE.AND P2, PT, R112.reuse, UR59, PT ;  /* 0x0000003b70007c0c */ /* 0x040fe2000bf46270 */
[----:B------:R-:W-:Y:S01]  /*5e60*/  IMAD R112, R112, UR31, RZ ;  /* 0x0000001f70707c24 */ /* 0x000fe2000f8e02ff */
[C---:B------:R-:W-:Y:S01]  /*5e70*/  LOP3.LUT R107, R2.reuse, 0x16, RZ, 0xfc, !PT ;  /* 0x00000016026b7812 */ /* 0x040fe200078efcff */
[----:B------:R0:W5:Y:S01]  /*5e80*/  @!P3 LDG.E.U8 R133, desc[UR40][R110.64] ;  /* 0x000000286e85b981 */ /* 0x000162000c1e1100 */
[----:B------:R-:W-:Y:S01]  /*5e90*/  LOP3.LUT R113, R2, 0x1a, RZ, 0xfc, !PT ;  /* 0x0000001a02717812 */ /* 0x000fe200078efcff */
[----:B------:R-:W-:Y:S01]  /*5ea0*/  ULDC UR31, c[0x0][0x238] ;  /* 0x00008e00001f7ab9 */ /* 0x000fe20000000800 */
[----:B0-----:R-:W-:-:S04]  /*5eb0*/  IADD3 R110, P5, R112, R83, RZ ;  /* 0x00000053706e7210 */ /* 0x001fc80007fbe0ff */
[----:B------:R-:W-:Y:S02]  /*5ec0*/  LEA.HI.X.SX32 R111, R112, R104, 0x1, P5 ;  /* 0x00000068706f7211 */ /* 0x000fe400028f0eff */
[----:B------:R-:W0:Y:S01]  /*5ed0*/  S2R R112, SR_TID.X ;  /* 0x0000000000707919 */ /* 0x000e220000002100 */
[----:B------:R-:W-:Y:S01]  /*5ee0*/  IMAD R107, R107, UR29, RZ ;  /* 0x0000001d6b6b7c24 */ /* 0x000fe2000f8e02ff */
[----:B------:R-:W-:Y:S01]  /*5ef0*/  PRMT R132, RZ, 0x7610, R132 ;  /* 0x00007610ff847816 */ /* 0x000fe20000000084 */
[----:B------:R-:W-:-:S03]  /*5f00*/  ULDC UR29, c[0x0][0x238] ;  /* 0x00008e00001d7ab9 */ /* 0x000fc60000000800 */
[----:B------:R-:W-:-:S04]  /*5f10*/  IADD3 R108, P4, R107, R83, RZ ;  /* 0x000000536b6c7210 */ /* 0x000fc80007f9e0ff */
[----:B------:R-:W-:Y:S02]  /*5f20*/  LEA.HI.X.SX32 R109, R107, R104, 0x1, P4 ;  /* 0x000000686b6d7211 */ /* 0x000fe400020f0eff */
[----:B------:R-:W-:Y:S02]  /*5f30*/  LOP3.LUT R107, R2, 0x1a, RZ, 0xfc, !PT ;  /* 0x0000001a026b7812 */ /* 0x000fe400078efcff */
[----:B------:R-:W-:Y:S01]  /*5f40*/  ISETP.GE.AND P3, PT, R113, UR59, PT ;  /* 0x0000003b71007c0c */ /* 0x000fe2000bf66270 */
[----:B------:R1:W5:Y:S02]  /*5f50*/  @!P1 LDG.E.U8 R132, desc[UR40][R108.64] ;  /* 0x000000286c849981 */ /* 0x000364000c1e1100 */
[----:B------:R-:W-:Y:S01]  /*5f60*/  IMAD R107, R107, UR29, RZ ;  /* 0x0000001d6b6b7c24 */ /* 0x000fe2000f8e02ff */
[----:B------:R-:W-:Y:S01]  /*5f70*/  PRMT R135, RZ, 0x7610, R135 ;  /* 0x00007610ff877816 */ /* 0x000fe20000000087 */
[----:B------:R-:W-:Y:S01]  /*5f80*/  ULDC UR29, c[0x0][0x238] ;  /* 0x00008e00001d7ab9 */ /* 0x000fe20000000800 */
[----:B------:R-:W-:-:S02]  /*5f90*/  ISETP.GE.AND P1, PT, R252, UR59, PT ;  /* 0x0000003bfc007c0c */ /* 0x000fc4000bf26270 */
[----:B------:R-:W-:Y:S02]  /*5fa0*/  PRMT R134, RZ, 0x7610, R134 ;  /* 0x00007610ff867816 */ /* 0x000fe40000000086 */
[----:B------:R0:W5:Y:S01]  /*5fb0*/  @!P2 LDG.E.U8 R135, desc[UR40][R110.64] ;  /* 0x000000286e87a981 */ /* 0x000162000c1e1100 */
[CC--:B-1----:R-:W-:Y:S02]  /*5fc0*/  IADD3 R108, P4, R107.reuse, R83.reuse, RZ ;  /* 0x000000536b6c7210 */ /* 0x0c2fe40007f9e0ff */
[----:B0-----:R-:W-:Y:S01]  /*5fd0*/  LEA.HI R113, R112, 0x1e, RZ, 0x1a ;  /* 0x0000001e70717811 */ /* 0x001fe200078fd0ff */
[----:B------:R-:W-:Y:S01]  /*5fe0*/  IMAD R112, R252, UR31, RZ ;  /* 0x0000001ffc707c24 */ /* 0x000fe2000f8e02ff */
[-C--:B------:R-:W-:Y:S01]  /*5ff0*/  LEA.HI.X.SX32 R109, R107, R104.reuse, 0x1, P4 ;  /* 0x000000686b6d7211 */ /* 0x080fe200020f0eff */
[----:B------:R-:W-:Y:S01]  /*6000*/  ULDC UR31, c[0x0][0x238] ;  /* 0x00008e00001f7ab9 */ /* 0x000fe20000000800 */
[C---:B------:R-:W-:Y:S01]  /*6010*/  ISETP.GE.AND P2, PT, R113.reuse, UR59, PT ;  /* 0x0000003b71007c0c */ /* 0x040fe2000bf46270 */
[----:B------:R-:W-:Y:S01]  /*6020*/  IMAD R107, R113, UR29, RZ ;  /* 0x0000001d716b7c24 */ /* 0x000fe2000f8e02ff */
[CC--:B------:R-:W-:Y:S01]  /*6030*/  IADD3 R110, P5, R112.reuse, R83.reuse, RZ ;  /* 0x00000053706e7210 */ /* 0x0c0fe20007fbe0ff */
[----:B------:R0:W5:Y:S01]  /*6040*/  @!P3 LDG.E.U8 R134, desc[UR40][R108.64] ;  /* 0x000000286c86b981 */ /* 0x000162000c1e1100 */
[----:B------:R-:W-:Y:S01]  /*6050*/  PRMT R137, RZ, 0x7610, R137 ;  /* 0x00007610ff897816 */ /* 0x000fe20000000089 */
[----:B------:R-:W-:Y:S01]  /*6060*/  ULDC UR29, c[0x0][0x238] ;  /* 0x00008e00001d7ab9 */ /* 0x000fe20000000800 */
[----:B------:R-:W-:Y:S01]  /*6070*/  LEA.HI.X.SX32 R111, R112, R104, 0x1, P5 ;  /* 0x00000068706f7211 */ /* 0x000fe200028f0eff */
[C---:B------:R-:W-:Y:S01]  /*6080*/  IMAD R112, R251.reuse, UR31, RZ ;  /* 0x0000001ffb707c24 */ /* 0x040fe2000f8e02ff */
[----:B------:R-:W-:Y:S01]  /*6090*/  ISETP.GE.AND P3, PT, R251, UR59, PT ;  /* 0x0000003bfb007c0c */ /* 0x000fe2000bf66270 */
[----:B------:R-:W-:Y:S01]  /*60a0*/  ULDC UR31, c[0x0][0x238] ;  /* 0x00008e00001f7ab9 */ /* 0x000fe20000000800 */
[----:B------:R-:W-:Y:S01]  /*60b0*/  PRMT R136, RZ, 0x7610, R136 ;  /* 0x00007610ff887816 */ /* 0x000fe20000000088 */
[----:B------:R1:W5:Y:S01]  /*60c0*/  @!P1 LDG.E.U8 R137, desc[UR40][R110.64] ;  /* 0x000000286e899981 */ /* 0x000362000c1e1100 */
[----:B0-----:R-:W-:-:S04]  /*60d0*/  IADD3 R108, P4, R107, R83, RZ ;  /* 0x000000536b6c7210 */ /* 0x001fc80007f9e0ff */
[----:B------:R-:W-:Y:S02]  /*60e0*/  LEA.HI.X.SX32 R109, R107, R104, 0x1, P4 ;  /* 0x000000686b6d7211 */ /* 0x000fe400020f0eff */
[----:B-1----:R-:W-:-:S03]  /*60f0*/  IADD3 R110, P5, R112, R83, RZ ;  /* 0x00000053706e7210 */ /* 0x002fc60007fbe0ff */
[----:B------:R-:W5:Y:S01]  /*6100*/  @!P2 LDG.E.U8 R136, desc[UR40][R108.64] ;  /* 0x000000286c88a981 */ /* 0x000f62000c1e1100 */
[----:B------:R-:W-:Y:S02]  /*6110*/  PRMT R139, RZ, 0x7610, R139 ;  /* 0x00007610ff8b7816 */ /* 0x000fe4000000008b */
[----:B------:R-:W-:Y:S01]  /*6120*/  LEA.HI.X.SX32 R111, R112, R104, 0x1, P5 ;  /* 0x00000068706f7211 */ /* 0x000fe200028f0eff */
[C---:B------:R-:W-:Y:S01]  /*6130*/  IMAD R112, R249.reuse, UR31, RZ ;  /* 0x0000001ff9707c24 */ /* 0x040fe2000f8e02ff */
[----:B------:R-:W-:Y:S01]  /*6140*/  ISETP.GE.AND P2, PT, R249, UR59, PT ;  /* 0x0000003bf9007c0c */ /* 0x000fe2000bf46270 */
[----:B------:R-:W-:Y:S02]  /*6150*/  ULDC UR31, c[0x0][0x238] ;  /* 0x00008e00001f7ab9 */ /* 0x000fe40000000800 */
[----:B------:R0:W5:Y:S01]  /*6160*/  @!P3 LDG.E.U8 R139, desc[UR40][R110.64] ;  /* 0x000000286e8bb981 */ /* 0x000162000c1e1100 */
[----:B------:R-:W-:Y:S02]  /*6170*/  PRMT R141, RZ, 0x7610, R141 ;  /* 0x00007610ff8d7816 */ /* 0x000fe4000000008d */
[----:B0-----:R-:W-:-:S04]  /*6180*/  IADD3 R110, P5, R112, R83, RZ ;  /* 0x00000053706e7210 */ /* 0x001fc80007fbe0ff */
[----:B------:R-:W-:Y:S01]  /*6190*/  LEA.HI.X.SX32 R111, R112, R104, 0x1, P5 ;  /* 0x00000068706f7211 */ /* 0x000fe200028f0eff */
[----:B------:R-:W-:Y:S01]  /*61a0*/  IMAD R112, R247, UR31, RZ ;  /* 0x0000001ff7707c24 */ /* 0x000fe2000f8e02ff */
[C---:B------:R-:W-:Y:S01]  /*61b0*/  ISETP.GE.AND P1, PT, R250.reuse, UR59, PT ;  /* 0x0000003bfa007c0c */ /* 0x040fe2000bf26270 */
[----:B------:R-:W-:Y:S01]  /*61c0*/  IMAD R107, R250, UR29, RZ ;  /* 0x0000001dfa6b7c24 */ /* 0x000fe2000f8e02ff */
[----:B------:R-:W-:Y:S01]  /*61d0*/  PRMT R138, RZ, 0x7610, R138 ;  /* 0x00007610ff8a7816 */ /* 0x000fe2000000008a */
[----:B------:R0:W5:Y:S01]  /*61e0*/  @!P2 LDG.E.U8 R141, desc[UR40][R110.64] ;  /* 0x000000286e8da981 */ /* 0x000162000c1e1100 */
[----:B------:R-:W-:Y:S01]  /*61f0*/  ULDC UR29, c[0x0][0x238] ;  /* 0x00008e00001d7ab9 */ /* 0x000fe20000000800 */
[----:B------:R-:W-:Y:S01]  /*6200*/  ISETP.GE.AND P3, PT, R248, UR59, PT ;  /* 0x0000003bf8007c0c */ /* 0x000fe2000bf66270 */
[----:B------:R-:W-:Y:S01]  /*6210*/  ULDC UR31, c[0x0][0x238] ;  /* 0x00008e00001f7ab9 */ /* 0x000fe20000000800 */
[----:B0-----:R-:W-:-:S04]  /*6220*/  IADD3 R110, P5, R112, R83, RZ ;  /* 0x00000053706e7210 */ /* 0x001fc80007fbe0ff */
[----:B------:R-:W-:Y:S02]  /*6230*/  LEA.HI.X.SX32 R111, R112, R104, 0x1, P5 ;  /* 0x00000068706f7211 */ /* 0x000fe400028f0eff */
[----:B------:R-:W0:Y:S01]  /*6240*/  S2R R112, SR_TID.X ;  /* 0x0000000000707919 */ /* 0x000e220000002100 */
[----:B------:R-:W-:-:S04]  /*6250*/  IADD3 R108, P4, R107, R83, RZ ;  /* 0x000000536b6c7210 */ /* 0x000fc80007f9e0ff */
[----:B------:R-:W-:Y:S01]  /*6260*/  LEA.HI.X.SX32 R109, R107, R104, 0x1, P4 ;  /* 0x000000686b6d7211 */ /* 0x000fe200020f0eff */
[----:B------:R-:W-:Y:S01]  /*6270*/  IMAD R107, R248, UR29, RZ ;  /* 0x0000001df86b7c24 */ /* 0x000fe2000f8e02ff */
[----:B------:R-:W-:Y:S01]  /*6280*/  PRMT R140, RZ, 0x7610, R140 ;  /* 0x00007610ff8c7816 */ /* 0x000fe2000000008c */
[----:B------:R-:W-:Y:S02]  /*6290*/  ULDC UR29, c[0x0][0x238] ;  /* 0x00008e00001d7ab9 */ /* 0x000fe40000000800 */
[----:B------:R1:W5:Y:S01]  /*62a0*/  @!P1 LDG.E.U8 R138, desc[UR40][R108.64] ;  /* 0x000000286c8a9981 */ /* 0x000362000c1e1100 */
[----:B------:R-:W-:Y:S02]  /*62b0*/  ISETP.GE.AND P1, PT, R247, UR59, PT ;  /* 0x0000003bf7007c0c */ /* 0x000fe4000bf26270 */
[----:B------:R-:W-:Y:S02]  /*62c0*/  ISETP.GE.AND P2, PT, R246, UR59, PT ;  /* 0x0000003bf6007c0c */ /* 0x000fe4000bf46270 */
[----:B-1----:R-:W-:-:S04]  /*62d0*/  IADD3 R108, P4, R107, R83, RZ ;  /* 0x000000536b6c7210 */ /* 0x002fc80007f9e0ff */
[----:B------:R-:W-:Y:S01]  /*62e0*/  LEA.HI.X.SX32 R109, R107, R104, 0x1, P4 ;  /* 0x000000686b6d7211 */ /* 0x000fe200020f0eff */
[----:B------:R-:W-:Y:S01]  /*62f0*/  IMAD R107, R246, UR29, RZ ;  /* 0x0000001df66b7c24 */ /* 0x000fe2000f8e02ff */
[----:B------:R-:W-:Y:S01]  /*6300*/  PRMT R143, RZ, 0x7610, R143 ;  /* 0x00007610ff8f7816 */ /* 0x000fe2000000008f */
[----:B------:R-:W-:Y:S02]  /*6310*/  ULDC UR29, c[0x0][0x238] ;  /* 0x00008e00001d7ab9 */ /* 0x000fe40000000800 */
[----:B------:R1:W5:Y:S01]  /*6320*/  @!P3 LDG.E.U8 R140, desc[UR40][R108.64] ;  /* 0x000000286c8cb981 */ /* 0x000362000c1e1100 */
[C---:B------:R-:W-:Y:S02]  /*6330*/  ISETP.GE.AND P3, PT, R245.reuse, UR59, PT ;  /* 0x0000003bf5007c0c */ /* 0x040fe4000bf66270 */
[----:B0-----:R-:W-:Y:S01]  /*6340*/  LEA.HI R113, R112, 0x2e, RZ, 0x1a ;  /* 0x0000002e70717811 */ /* 0x001fe200078fd0ff */
[----:B------:R-:W-:Y:S01]  /*6350*/  IMAD R112, R245, UR31, RZ ;  /* 0x0000001ff5707c24 */ /* 0x000fe2000f8e02ff */
[----:B------:R-:W-:Y:S01]  /*6360*/  PRMT R142, RZ, 0x7610, R142 ;  /* 0x00007610ff8e7816 */ /* 0x000fe2000000008e */
[----:B------:R0:W5:Y:S01]  /*6370*/  @!P1 LDG.E.U8 R143, desc[UR40][R110.64] ;  /* 0x000000286e8f9981 */ /* 0x000162000c1e1100 */
[----:B-1----:R-:W-:Y:S01]  /*6380*/  IADD3 R108, P4, R107, R83, RZ ;  /* 0x000000536b6c7210 */ /* 0x002fe20007f9e0ff */
[----:B------:R-:W-:Y:S01]  /*6390*/  ULDC UR31, c[0x0][0x238] ;  /* 0x00008e00001f7ab9 */ /* 0x000fe20000000800 */
[----:B------:R-:W-:-:S02]  /*63a0*/  ISETP.GE.AND P1, PT, R113, UR59, PT ;  /* 0x0000003b71007c0c */ /* 0x000fc4000bf26270 */
[-C--:B------:R-:W-:Y:S01]  /*63b0*/  LEA.HI.X.SX32 R109, R107, R104.reuse, 0x1, P4 ;  /* 0x000000686b6d7211 */ /* 0x080fe200020f0eff */
[----:B------:R-:W-:Y:S01]  /*63c0*/  IMAD R107, R113, UR29, RZ ;  /* 0x0000001d716b7c24 */ /* 0x000fe2000f8e02ff */
[CC--:B0-----:R-:W-:Y:S01]  /*63d0*/  IADD3 R110, P5, R112.reuse, R83.reuse, RZ ;  /* 0x00000053706e7210 */ /* 0x0c1fe20007fbe0ff */
[----:B------:R-:W-:Y:S01]  /*63e0*/  ULDC UR29, c[0x0][0x238] ;  /* 0x00008e00001d7ab9 */ /* 0x000fe20000000800 */
[----:B------:R-:W-:Y:S01]  /*63f0*/  PRMT R179, RZ, 0x7610, R179 ;  /* 0x00007610ffb37816 */ /* 0x000fe200000000b3 */
[----:B------:R0:W5:Y:S01]  /*6400*/  @!P2 LDG.E.U8 R142, desc[UR40][R108.64] ;  /* 0x000000286c8ea981 */ /* 0x000162000c1e1100 */
[----:B------:R-:W-:Y:S01]  /*6410*/  LEA.HI.X.SX32 R111, R112, R104, 0x1, P5 ;  /* 0x00000068706f7211 */ /* 0x000fe200028f0eff */
[C---:B------:R-:W-:Y:S01]  /*6420*/  IMAD R112, R244.reuse, UR31, RZ ;  /* 0x0000001ff4707c24 */ /* 0x040fe2000f8e02ff */
[----:B------:R-:W-:Y:S01]  /*6430*/  ISETP.GE.AND P2, PT, R244, UR59, PT ;  /* 0x0000003bf4007c0c */ /* 0x000fe2000bf46270 */
[----:B------:R-:W-:Y:S01]  /*6440*/  ULDC UR31, c[0x0][0x238] ;  /* 0x00008e00001f7ab9 */ /* 0x000fe20000000800 */
[----:B------:R-:W-:Y:S01]  /*6450*/  PRMT R178, RZ, 0x7610, R178 ;  /* 0x00007610ffb27816 */ /* 0x000fe200000000b2 */
[----:B------:R1:W5:Y:S01]  /*6460*/  @!P3 LDG.E.U8 R179, desc[UR40][R110.64] ;  /* 0x000000286eb3b981 */ /* 0x000362000c1e1100 */
[----:B0-----:R-:W-:-:S04]  /*6470*/  IADD3 R108, P4, R107, R83, RZ ;  /* 0x000000536b6c7210 */ /* 0x001fc80007f9e0ff */
[-C--:B------:R-:W-:Y:S02]  /*6480*/  LEA.HI.X.SX32 R109, R107, R104.reuse, 0x1, P4 ;  /* 0x000000686b6d7211 */ /* 0x080fe400020f0eff */
[C---:B-1----:R-:W-:Y:S02]  /*6490*/  IADD3 R110, P5, R112.reuse, R83, RZ ;  /* 0x00000053706e7210 */ /* 0x042fe40007fbe0ff */
[----:B------:R-:W-:Y:S01]  /*64a0*/  PRMT R177, RZ, 0x7610, R177 ;  /* 0x00007610ffb17816 */ /* 0x000fe200000000b1 */
[----:B------:R-:W5:Y:S01]  /*64b0*/  @!P1 LDG.E.U8 R178, desc[UR40][R108.64] ;  /* 0x000000286cb29981 */ /* 0x000f62000c1e1100 */
[----:B------:R-:W-:Y:S01]  /*64c0*/  LEA.HI.X.SX32 R111, R112, R104, 0x1, P5 ;  /* 0x00000068706f7211 */ /* 0x000fe200028f0eff */
[C---:B------:R-:W-:Y:S01]  /*64d0*/  IMAD R112, R242.reuse, UR31, RZ ;  /* 0x0000001ff2707c24 */ /* 0x040fe2000f8e02ff */
[----:B------:R-:W-:Y:S01]  /*64e0*/  ISETP.GE.AND P1, PT, R242, UR59, PT ;  /* 0x0000003bf2007c0c */ /* 0x000fe2000bf26270 */
[----:B------:R-:W-:Y:S02]  /*64f0*/  ULDC UR31, c[0x0][0x238] ;  /* 0x00008e00001f7ab9 */ /* 0x000fe40000000800 */
[----:B------:R0:W5:Y:S01]  /*6500*/  @!P2 LDG.E.U8 R177, desc[UR40][R110.64] ;  /* 0x000000286eb1a981 */ /* 0x000162000c1e1100 */
[----:B------:R-:W-:-:S02]  /*6510*/  PRMT R175, RZ, 0x7610, R175 ;  /* 0x00007610ffaf7816 */ /* 0x000fc400000000af */
        /* <DEDUP_REMOVED lines=27> */
[----:B------:R-:W-:Y:S02]  /*66d0*/  ISETP.GE.AND P2, PT, R238, UR59, PT ;  /* 0x0000003bee007c0c */ /* 0x000fe4000bf46270 */
        /* <DEDUP_REMOVED lines=16> */
[----:B------:R-:W1:Y:S01]  /*67e0*/  S2R R113, SR_TID.X ;  /* 0x0000000000717919 */ /* 0x000e620000002100 */
[----:B------:R-:W-:Y:S01]  /*67f0*/  PRMT R170, RZ, 0x7610, R170 ;  /* 0x00007610ffaa7816 */ /* 0x000fe200000000aa */
[----:B------:R-:W-:Y:S01]  /*6800*/  ULDC UR31, c[0x0][0x238] ;  /* 0x00008e00001f7ab9 */ /* 0x000fe20000000800 */
[----:B------:R2:W5:Y:S01]  /*6810*/  @!P2 LDG.E.U8 R171, desc[UR40][R110.64] ;  /* 0x000000286eaba981 */ /* 0x000562000c1e1100 */
[----:B0-----:R-:W-:-:S02]  /*6820*/  IADD3 R108, P4, R107, R83, RZ ;  /* 0x000000536b6c7210 */ /* 0x001fc40007f9e0ff */
[C---:B------:R-:W-:Y:S02]  /*6830*/  ISETP.GE.AND P2, PT, R236.reuse, UR59, PT ;  /* 0x0000003bec007c0c */ /* 0x040fe4000bf46270 */
[-C--:B------:R-:W-:Y:S01]  /*6840*/  LEA.HI.X.SX32 R109, R107, R104.reuse, 0x1, P4 ;  /* 0x000000686b6d7211 */ /* 0x080fe200020f0eff */
[----:B------:R-:W-:Y:S01]  /*6850*/  IMAD R107, R236, UR29, RZ ;  /* 0x0000001dec6b7c24 */ /* 0x000fe2000f8e02ff */
[----:B------:R-:W-:Y:S01]  /*6860*/  PRMT R169, RZ, 0x7610, R169 ;  /* 0x00007610ffa97816 */ /* 0x000fe200000000a9 */
[----:B------:R-:W-:Y:S01]  /*6870*/  ULDC UR29, c[0x0][0x238] ;  /* 0x00008e00001d7ab9 */ /* 0x000fe20000000800 */
[CC--:B--2---:R-:W-:Y:S01]  /*6880*/  IADD3 R110, P5, R112.reuse, R83.reuse, RZ ;  /* 0x00000053706e7210 */ /* 0x0c4fe20007fbe0ff */
[----:B------:R0:W2:Y:S01]  /*6890*/  @!P3 LDG.E.U8 R170, desc[UR40][R108.64] ;  /* 0x000000286caab981 */ /* 0x0000a2000c1e1100 */
[----:B------:R-:W-:Y:S02]  /*68a0*/  PRMT R168, RZ, 0x7610, R168 ;  /* 0x00007610ffa87816 */ /* 0x000fe400000000a8 */
[----:B------:R-:W-:Y:S01]  /*68b0*/  LEA.HI.X.SX32 R111, R112, R104, 0x1, P5 ;  /* 0x00000068706f7211 */ /* 0x000fe200028f0eff */
[----:B------:R-:W-:Y:S01]  /*68c0*/  IMAD R112, R234, UR31, RZ ;  /* 0x0000001fea707c24 */ /* 0x000fe2000f8e02ff */
[----:B0-----:R-:W-:-:S03]  /*68d0*/  IADD3 R108, P4, R107, R83, RZ ;  /* 0x000000536b6c7210 */ /* 0x001fc60007f9e0ff */
[----:B------:R0:W2:Y:S01]  /*68e0*/  @!P1 LDG.E.U8 R169, desc[UR40][R110.64] ;  /* 0x000000286ea99981 */ /* 0x0000a2000c1e1100 */
[----:B------:R-:W-:Y:S01]  /*68f0*/  ISETP.GE.AND P3, PT, R234, UR59, PT ;  /* 0x0000003bea007c0c */ /* 0x000fe2000bf66270 */
[----:B------:R-:W-:Y:S01]  /*6900*/  ULDC UR31, c[0x0][0x238] ;  /* 0x00008e00001f7ab9 */ /* 0x000fe20000000800 */
[----:B------:R-:W-:Y:S01]  /*6910*/  LEA.HI.X.SX32 R109, R107, R104, 0x1, P4 ;  /* 0x000000686b6d7211 */ /* 0x000fe200020f0eff */
[C---:B------:R-:W-:Y:S01]  /*6920*/  IMAD R107, R233.reuse, UR29, RZ ;  /* 0x0000001de96b7c24 */ /* 0x040fe2000f8e02ff */
[----:B------:R-:W-:Y:S01]  /*6930*/  ISETP.GE.AND P1, PT, R233, UR59, PT ;  /* 0x0000003be9007c0c */ /* 0x000fe2000bf26270 */
[----:B------:R-:W-:Y:S02]  /*6940*/  ULDC UR29, c[0x0][0x238] ;  /* 0x00008e00001d7ab9 */ /* 0x000fe40000000800 */
[----:B------:R3:W2:Y:S01]  /*6950*/  @!P2 LDG.E.U8 R168, desc[UR40][R108.64] ;  /* 0x000000286ca8a981 */ /* 0x0006a2000c1e1100 */
[----:B0-----:R-:W-:Y:S02]  /*6960*/  IADD3 R110, P5, R112, R83, RZ ;  /* 0x00000053706e7210 */ /* 0x001fe40007fbe0ff */
[----:B------:R-:W-:-:S02]  /*6970*/  PRMT R167, RZ, 0x7610, R167 ;  /* 0x00007610ffa77816 */ /* 0x000fc400000000a7 */
[-C--:B------:R-:W-:Y:S02]  /*6980*/  LEA.HI.X.SX32 R111, R112, R104.reuse, 0x1, P5 ;  /* 0x00000068706f7211 */ /* 0x080fe400028f0eff */
[-C--:B---3--:R-:W-:Y:S02]  /*6990*/  IADD3 R108, P4, R107, R83.reuse, RZ ;  /* 0x000000536b6c7210 */ /* 0x088fe40007f9e0ff */
[----:B------:R-:W-:Y:S01]  /*69a0*/  PRMT R166, RZ, 0x7610, R166 ;  /* 0x00007610ffa67816 */ /* 0x000fe200000000a6 */
[----:B------:R-:W-:Y:S01]  /*69b0*/  IMAD R112, R231, UR29, RZ ;  /* 0x0000001de7707c24 */ /* 0x000fe2000f8e02ff */
[----:B------:R-:W-:Y:S01]  /*69c0*/  LEA.HI.X.SX32 R109, R107, R104, 0x1, P4 ;  /* 0x000000686b6d7211 */ /* 0x000fe200020f0eff */
[C---:B------:R-:W-:Y:S01]  /*69d0*/  IMAD R107, R232.reuse, UR31, RZ ;  /* 0x0000001fe86b7c24 */ /* 0x040fe2000f8e02ff */
[----:B------:R-:W-:Y:S01]  /*69e0*/  ISETP.GE.AND P2, PT, R232, UR59, PT ;  /* 0x0000003be8007c0c */ /* 0x000fe2000bf46270 */
[----:B------:R0:W3:Y:S01]  /*69f0*/  @!P3 LDG.E.U8 R167, desc[UR40][R110.64] ;  /* 0x000000286ea7b981 */ /* 0x0000e2000c1e1100 */
[----:B------:R-:W-:Y:S01]  /*6a00*/  ISETP.GE.AND P3, PT, R231, UR59, PT ;  /* 0x0000003be7007c0c */ /* 0x000fe2000bf66270 */
[----:B------:R-:W-:Y:S01]  /*6a10*/  ULDC UR31, c[0x0][0x238] ;  /* 0x00008e00001f7ab9 */ /* 0x000fe20000000800 */
[----:B------:R-:W-:Y:S01]  /*6a20*/  PRMT R165, RZ, 0x7610, R165 ;  /* 0x00007610ffa57816 */ /* 0x000fe200000000a5 */
[----:B------:R4:W3:Y:S01]  /*6a30*/  @!P1 LDG.E.U8 R166, desc[UR40][R108.64] ;  /* 0x000000286ca69981 */ /* 0x0008e2000c1e1100 */
[----:B------:R-:W-:Y:S01]  /*6a40*/  PRMT R164, RZ, 0x7610, R164 ;  /* 0x00007610ffa47816 */ /* 0x000fe200000000a4 */
[----:B------:R-:W-:Y:S01]  /*6a50*/  ULDC UR29, c[0x0][0x238] ;  /* 0x00008e00001d7ab9 */ /* 0x000fe20000000800 */
[----:B0-----:R-:W-:-:S02]  /*6a60*/  IADD3 R110, P5, R107, R83, RZ ;  /* 0x000000536b6e7210 */ /* 0x001fc40007fbe0ff */
[CC--:B----4-:R-:W-:Y:S02]  /*6a70*/  IADD3 R108, P4, R112.reuse, R83.reuse, RZ ;  /* 0x00000053706c7210 */ /* 0x0d0fe40007f9e0ff */
[-C--:B------:R-:W-:Y:S02]  /*6a80*/  LEA.HI.X.SX32 R111, R107, R104.reuse, 0x1, P5 ;  /* 0x000000686b6f7211 */ /* 0x080fe400028f0eff */
[----:B------:R-:W-:Y:S01]  /*6a90*/  LEA.HI.X.SX32 R109, R112, R104, 0x1, P4 ;  /* 0x00000068706d7211 */ /* 0x000fe200020f0eff */
[C---:B------:R-:W-:Y:S01]  /*6aa0*/  IMAD R112, R230.reuse, UR31, RZ ;  /* 0x0000001fe6707c24 */ /* 0x040fe2000f8e02ff */
[----:B-1----:R-:W-:Y:S01]  /*6ab0*/  LEA.HI R107, R113, 0x4e, RZ, 0x1a ;  /* 0x0000004e716b7811 */ /* 0x002fe200078fd0ff */
[----:B------:R0:W4:Y:S01]  /*6ac0*/  @!P2 LDG.E.U8 R165, desc[UR40][R110.64] ;  /* 0x000000286ea5a981 */ /* 0x000122000c1e1100 */
[----:B------:R-:W-:Y:S01]  /*6ad0*/  ISETP.GE.AND P1, PT, R230, UR59, PT ;  /* 0x0000003be6007c0c */ /* 0x000fe2000bf26270 */
[----:B------:R-:W-:Y:S01]  /*6ae0*/  ULDC UR31, c[0x0][0x238] ;  /* 0x00008e00001f7ab9 */ /* 0x000fe20000000800 */
[C---:B------:R-:W-:Y:S01]  /*6af0*/  ISETP.GE.AND P2, PT, R107.reuse, UR59, PT ;  /* 0x0000003b6b007c0c */ /* 0x040fe2000bf46270 */
[----:B------:R-:W-:Y:S01]  /*6b00*/  IMAD R107, R107, UR29, RZ ;  /* 0x0000001d6b6b7c24 */ /* 0x000fe2000f8e02ff */
[----:B------:R-:W-:Y:S01]  /*6b10*/  PRMT R163, RZ, 0x7610, R163 ;  /* 0x00007610ffa37816 */ /* 0x000fe200000000a3 */
[----:B------:R1:W4:Y:S01]  /*6b20*/  @!P3 LDG.E.U8 R164, desc[UR40][R108.64] ;  /* 0x000000286ca4b981 */ /* 0x000322000c1e1100 */
[----:B0-----:R-:W-:Y:S01]  /*6b30*/  IADD3 R110, P5, R112, R83, RZ ;  /* 0x00000053706e7210 */ /* 0x001fe20007fbe0ff */
[----:B------:R-:W-:Y:S01]  /*6b40*/  ULDC UR29, c[0x0][0x238] ;  /* 0x00008e00001d7ab9 */ /* 0x000fe20000000800 */
[----:B------:R-:W-:-:S02]  /*6b50*/  ISETP.GE.AND P3, PT, R229, UR59, PT ;  /* 0x0000003be5007c0c */ /* 0x000fc4000bf66270 */
[-C--:B------:R-:W-:Y:S01]  /*6b60*/  LEA.HI.X.SX32 R111, R112, R104.reuse, 0x1, P5 ;  /* 0x00000068706f7211 */ /* 0x080fe200028f0eff */
[----:B------:R-:W-:Y:S01]  /*6b70*/  IMAD R112, R229, UR31, RZ ;  /* 0x0000001fe5707c24 */ /* 0x000fe2000f8e02ff */
[CC--:B-1----:R-:W-:Y:S01]  /*6b80*/  IADD3 R108, P4, R107.reuse, R83.reuse, RZ ;  /* 0x000000536b6c7210 */ /* 0x0c2fe20007f9e0ff */
[----:B------:R-:W-:Y:S01]  /*6b90*/  ULDC UR31, c[0x0][0x238] ;  /* 0x00008e00001f7ab9 */ /* 0x000fe20000000800 */
[----:B------:R-:W-:Y:S01]  /*6ba0*/  PRMT R162, RZ, 0x7610, R162 ;  /* 0x00007610ffa27816 */ /* 0x000fe200000000a2 */
[----:B------:R0:W4:Y:S01]  /*6bb0*/  @!P1 LDG.E.U8 R163, desc[UR40][R110.64] ;  /* 0x000000286ea39981 */ /* 0x000122000c1e1100 */
[----:B------:R-:W-:Y:S01]  /*6bc0*/  LEA.HI.X.SX32 R109, R107, R104, 0x1, P4 ;  /* 0x000000686b6d7211 */ /* 0x000fe200020f0eff */
[C---:B------:R-:W-:Y:S01]  /*6bd0*/  IMAD R107, R228.reuse, UR29, RZ ;  /* 0x0000001de46b7c24 */ /* 0x040fe2000f8e02ff */
[----:B------:R-:W-:Y:S01]  /*6be0*/  ISETP.GE.AND P1, PT, R228, UR59, PT ;  /* 0x0000003be4007c0c */ /* 0x000fe2000bf26270 */
[----:B------:R-:W-:Y:S01]  /*6bf0*/  ULDC UR29, c[0x0][0x238] ;  /* 0x00008e00001d7ab9 */ /* 0x000fe20000000800 */
[----:B------:R-:W-:Y:S01]  /*6c00*/  PRMT R161, RZ, 0x7610, R161 ;  /* 0x00007610ffa17816 */ /* 0x000fe200000000a1 */
[----:B------:R1:W4:Y:S01]  /*6c10*/  @!P2 LDG.E.U8 R162, desc[UR40][R108.64] ;  /* 0x000000286ca2a981 */ /* 0x000322000c1e1100 */
[----:B0-----:R-:W-:-:S02]  /*6c20*/  IADD3 R110, P5, R112, R83, RZ ;  /* 0x00000053706e7210 */ /* 0x001fc40007fbe0ff */
[C---:B------:R-:W-:Y:S02]  /*6c30*/  ISETP.GE.AND P2, PT, R227.reuse, UR59, PT ;  /* 0x0000003be3007c0c */ /* 0x040fe4000bf46270 */
[-C--:B------:R-:W-:Y:S01]  /*6c40*/  LEA.HI.X.SX32 R111, R112, R104.reuse, 0x1, P5 ;  /* 0x00000068706f7211 */ /* 0x080fe200028f0eff */
[----:B------:R-:W-:Y:S01]  /*6c50*/  IMAD R112, R227, UR31, RZ ;  /* 0x0000001fe3707c24 */ /* 0x000fe2000f8e02ff */
[C---:B-1----:R-:W-:Y:S01]  /*6c60*/  IADD3 R108, P4, R107.reuse, R83, RZ ;  /* 0x000000536b6c7210 */ /* 0x042fe20007f9e0ff */
[----:B------:R-:W-:Y:S01]  /*6c70*/  ULDC UR31, c[0x0][0x238] ;  /* 0x00008e00001f7ab9 */ /* 0x000fe20000000800 */
[----:B------:R-:W-:Y:S01]  /*6c80*/  PRMT R160, RZ, 0x7610, R160 ;  /* 0x00007610ffa07816 */ /* 0x000fe200000000a0 */
[----:B------:R0:W4:Y:S01]  /*6c90*/  @!P3 LDG.E.U8 R161, desc[UR40][R110.64] ;  /* 0x000000286ea1b981 */ /* 0x000122000c1e1100 */
[----:B------:R-:W-:Y:S01]  /*6ca0*/  LEA.HI.X.SX32 R109, R107, R104, 0x1, P4 ;  /* 0x000000686b6d7211 */ /* 0x000fe200020f0eff */
[C---:B------:R-:W-:Y:S01]  /*6cb0*/  IMAD R107, R226.reuse, UR29, RZ ;  /* 0x0000001de26b7c24 */ /* 0x040fe2000f8e02ff */
[----:B------:R-:W-:-:S02]  /*6cc0*/  ISETP.GE.AND P3, PT, R226, UR59, PT ;  /* 0x0000003be2007c0c */ /* 0x000fc4000bf66270 */
[----:B------:R-:W-:Y:S01]  /*6cd0*/  PRMT R159, RZ, 0x7610, R159 ;  /* 0x00007610ff9f7816 */ /* 0x000fe2000000009f */
[----:B------:R1:W4:Y:S01]  /*6ce0*/  @!P1 LDG.E.U8 R160, desc[UR40][R108.64] ;  /* 0x000000286ca09981 */ /* 0x000322000c1e1100 */
[----:B------:R-:W-:Y:S01]  /*6cf0*/  PRMT R158, RZ, 0x7610, R158 ;  /* 0x00007610ff9e7816 */ /* 0x000fe2000000009e */
[----:B------:R-:W-:Y:S01]  /*6d00*/  IMAD R114, R224, UR31, RZ ;  /* 0x0000001fe0727c24 */ /* 0x000fe2000f8e02ff */
[----:B------:R-:W-:Y:S01]  /*6d10*/  ULDC UR29, c[0x0][0x238] ;  /* 0x00008e00001d7ab9 */ /* 0x000fe20000000800 */
[----:B0-----:R-:W-:Y:S01]  /*6d20*/  IADD3 R110, P5, R112, R83, RZ ;  /* 0x00000053706e7210 */ /* 0x001fe20007fbe0ff */
[----:B------:R-:W-:-:S03]  /*6d30*/  ULDC UR31, c[0x0][0x238] ;  /* 0x00008e00001f7ab9 */ /* 0x000fc60000000800 */
[----:B------:R-:W-:Y:S02]  /*6d40*/  LEA.HI.X.SX32 R111, R112, R104, 0x1, P5 ;  /* 0x00000068706f7211 */ /* 0x000fe400028f0eff */
[----:B-1----:R-:W-:-:S03]  /*6d50*/  IADD3 R108, P4, R107, R83, RZ ;  /* 0x000000536b6c7210 */ /* 0x002fc60007f9e0ff */
[----:B------:R0:W4:Y:S01]  /*6d60*/  @!P2 LDG.E.U8 R159, desc[UR40][R110.64] ;  /* 0x000000286e9fa981 */ /* 0x000122000c1e1100 */
[----:B------:R-:W-:Y:S02]  /*6d70*/  LEA.HI.X.SX32 R109, R107, R104, 0x1, P4 ;  /* 0x000000686b6d7211 */ /* 0x000fe400020f0eff */
[----:B------:R-:W-:Y:S01]  /*6d80*/  ISETP.GE.AND P2, PT, R224, UR59, PT ;  /* 0x0000003be0007c0c */ /* 0x000fe2000bf46270 */
[----:B------:R-:W-:Y:S01]  /*6d90*/  IMAD R107, R223, UR29, RZ ;  /* 0x0000001ddf6b7c24 */ /* 0x000fe2000f8e02ff */
[-C--:B------:R-:W-:Y:S01]  /*6da0*/  IADD3 R112, P4, R115, R83.reuse, RZ ;  /* 0x0000005373707210 */ /* 0x080fe20007f9e0ff */
[----:B------:R1:W4:Y:S01]  /*6db0*/  @!P3 LDG.E.U8 R158, desc[UR40][R108.64] ;  /* 0x000000286c9eb981 */ /* 0x000322000c1e1100 */
[----:B------:R-:W-:Y:S01]  /*6dc0*/  ISETP.GE.AND P1, PT, R225, UR59, PT ;  /* 0x0000003be1007c0c */ /* 0x000fe2000bf26270 */
[----:B------:R-:W-:Y:S01]  /*6dd0*/  ULDC UR29, c[0x0][0x238] ;  /* 0x00008e00001d7ab9 */ /* 0x000fe20000000800 */
[----:B------:R-:W-:Y:S02]  /*6de0*/  ISETP.GE.AND P3, PT, R223, UR59, PT ;  /* 0x0000003bdf007c0c */ /* 0x000fe4000bf66270 */
[----:B0-----:R-:W-:-:S02]  /*6df0*/  IADD3 R110, P5, R114, R83, RZ ;  /* 0x00000053726e7210 */ /* 0x001fc40007fbe0ff */
[----:B------:R-:W-:Y:S02]  /*6e00*/  PRMT R156, RZ, 0x7610, R156 ;  /* 0x00007610ff9c7816 */ /* 0x000fe4000000009c */
[-C--:B------:R-:W-:Y:S02]  /*6e10*/  LEA.HI.X.SX32 R113, R115, R104.reuse, 0x1, P4 ;  /* 0x0000006873717211 */ /* 0x080fe400020f0eff */
[----:B------:R-:W-:Y:S02]  /*6e20*/  LEA.HI.X.SX32 R111, R114, R104, 0x1, P5 ;  /* 0x00000068726f7211 */ /* 0x000fe400028f0eff */
[----:B-1----:R-:W-:Y:S02]  /*6e30*/  IADD3 R108, P4, R107, R83, RZ ;  /* 0x000000536b6c7210 */ /* 0x002fe40007f9e0ff */
[----:B------:R-:W-:Y:S01]  /*6e40*/  PRMT R157, RZ, 0x7610, R157 ;  /* 0x00007610ff9d7816 */ /* 0x000fe2000000009d */
[----:B------:R0:W4:Y:S01]  /*6e50*/  @!P2 LDG.E.U8 R156, desc[UR40][R110.64] ;  /* 0x000000286e9ca981 */ /* 0x000122000c1e1100 */
[----:B------:R-:W-:-:S02]  /*6e60*/  PRMT R155, RZ, 0x7610, R155 ;  /* 0x00007610ff9b7816 */ /* 0x000fc4000000009b */
[----:B------:R-:W-:Y:S01]  /*6e70*/  LEA.HI.X.SX32 R109, R107, R104, 0x1, P4 ;  /* 0x000000686b6d7211 */ /* 0x000fe200020f0eff */
[C---:B------:R-:W-:Y:S01]  /*6e80*/  IMAD R107, R222.reuse, UR29, RZ ;  /* 0x0000001dde6b7c24 */ /* 0x040fe2000f8e02ff */
[----:B------:R-:W-:Y:S01]  /*6e90*/  ISETP.GE.AND P4, PT, R222, UR59, PT ;  /* 0x0000003bde007c0c */ /* 0x000fe2000bf86270 */
[----:B------:R-:W4:Y:S01]  /*6ea0*/  @!P1 LDG.E.U8 R157, desc[UR40][R112.64] ;  /* 0x00000028709d9981 */ /* 0x000f22000c1e1100 */
[----:B------:R-:W-:Y:S01]  /*6eb0*/  PRMT R154, RZ, 0x7610, R154 ;  /* 0x00007610ff9a7816 */ /* 0x000fe2000000009a */
[----:B------:R-:W-:Y:S01]  /*6ec0*/  IMAD R114, R221, UR31, RZ ;  /* 0x0000001fdd727c24 */ /* 0x000fe2000f8e02ff */
[----:B------:R-:W-:Y:S01]  /*6ed0*/  PRMT R153, RZ, 0x7610, R153 ;  /* 0x00007610ff997816 */ /* 0x000fe20000000099 */
[----:B------:R1:W4:Y:S01]  /*6ee0*/  @!P3 LDG.E.U8 R155, desc[UR40][R108.64] ;  /* 0x000000286c9bb981 */ /* 0x000322000c1e1100 */
[----:B0-----:R-:W-:Y:S01]  /*6ef0*/  IADD3 R110, P2, R206, R83, RZ ;  /* 0x00000053ce6e7210 */ /* 0x001fe20007f5e0ff */
[----:B------:R-:W-:-:S03]  /*6f00*/  ULDC UR29, c[0x0][0x238] ;  /* 0x00008e00001d7ab9 */ /* 0x000fc60000000800 */
[-C--:B------:R-:W-:Y:S02]  /*6f10*/  LEA.HI.X.SX32 R111, R206, R104.reuse, 0x1, P2 ;  /* 0x00000068ce6f7211 */ /* 0x080fe400010f0eff */
[----:B------:R-:W-:Y:S02]  /*6f20*/  ISETP.GE.AND P2, PT, R221, UR59, PT ;  /* 0x0000003bdd007c0c */ /* 0x000fe4000bf46270 */
[CC--:B-1----:R-:W-:Y:S01]  /*6f30*/  IADD3 R108, P1, R107.reuse, R83.reuse, RZ ;  /* 0x000000536b6c7210 */ /* 0x0c2fe20007f3e0ff */
[----:B------:R0:W4:Y:S03]  /*6f40*/  @!P0 LDG.E.U8 R154, desc[UR40][R110.64] ;  /* 0x000000286e9a8981 */ /* 0x000126000c1e1100 */
[----:B------:R-:W-:Y:S01]  /*6f50*/  LEA.HI.X.SX32 R109, R107, R104, 0x1, P1 ;  /* 0x000000686b6d7211 */ /* 0x000fe200008f0eff */
[C---:B------:R-:W-:Y:S01]  /*6f60*/  IMAD R107, R220.reuse, UR29, RZ ;  /* 0x0000001ddc6b7c24 */ /* 0x040fe2000f8e02ff */
[----:B------:R-:W-:Y:S01]  /*6f70*/  ISETP.GE.AND P1, PT, R220, UR59, PT ;  /* 0x0000003bdc007c0c */ /* 0x000fe2000bf26270 */
[----:B------:R-:W-:Y:S01]  /*6f80*/  ULDC UR29, c[0x0][0x238] ;  /* 0x00008e00001d7ab9 */ /* 0x000fe20000000800 */
[----:B------:R-:W-:Y:S01]  /*6f90*/  PRMT R151, RZ, 0x7610, R151 ;  /* 0x00007610ff977816 */ /* 0x000fe20000000097 */
[----:B------:R1:W4:Y:S01]  /*6fa0*/  @!P4 LDG.E.U8 R153, desc[UR40][R108.64] ;  /* 0x000000286c99c981 */ /* 0x000322000c1e1100 */
[----:B0-----:R-:W-:-:S04]  /*6fb0*/  IADD3 R110, P0, R114, R83, RZ ;  /* 0x00000053726e7210 */ /* 0x001fc80007f1e0ff */
[----:B------:R-:W-:Y:S02]  /*6fc0*/  LEA.HI.X.SX32 R111, R114, R104, 0x1, P0 ;  /* 0x00000068726f7211 */ /* 0x000fe400000f0eff */
[----:B-1----:R-:W-:-:S03]  /*6fd0*/  IADD3 R108, P0, R107, R83, RZ ;  /* 0x000000536b6c7210 */ /* 0x002fc60007f1e0ff */
[----:B------:R-:W4:Y:S01]  /*6fe0*/  @!P2 LDG.E.U8 R151, desc[UR40][R110.64] ;  /* 0x000000286e97a981 */ /* 0x000f22000c1e1100 */
[----:B------:R-:W-:Y:S02]  /*6ff0*/  PRMT R150, RZ, 0x7610, R150 ;  /* 0x00007610ff967816 */ /* 0x000fe40000000096 */
[----:B------:R-:W-:Y:S01]  /*7000*/  LEA.HI.X.SX32 R109, R107, R104, 0x1, P0 ;  /* 0x000000686b6d7211 */ /* 0x000fe200000f0eff */
[C---:B------:R-:W-:Y:S01]  /*7010*/  IMAD R107, R219.reuse, UR29, RZ ;  /* 0x0000001ddb6b7c24 */ /* 0x040fe2000f8e02ff */
[----:B------:R-:W-:Y:S01]  /*7020*/  ISETP.GE.AND P2, PT, R219, UR59, PT ;  /* 0x0000003bdb007c0c */ /* 0x000fe2000bf46270 */
[----:B------:R-:W-:Y:S02]  /*7030*/  ULDC UR29, c[0x0][0x238] ;  /* 0x00008e00001d7ab9 */ /* 0x000fe40000000800 */
[----:B------:R0:W4:Y:S01]  /*7040*/  @!P1 LDG.E.U8 R150, desc[UR40][R108.64] ;  /* 0x000000286c969981 */ /* 0x000122000c1e1100 */
[----:B------:R-:W-:Y:S02]  /*7050*/  PRMT R149, RZ, 0x7610, R149 ;  /* 0x00007610ff957816 */ /* 0x000fe40000000095 */
[----:B------:R-:W-:-:S02]  /*7060*/  ISETP.GE.AND P1, PT, R218, UR59, PT ;  /* 0x0000003bda007c0c */ /* 0x000fc4000bf26270 */
[----:B0-----:R-:W-:-:S04]  /*7070*/  IADD3 R108, P0, R107, R83, RZ ;  /* 0x000000536b6c7210 */ /* 0x001fc80007f1e0ff */
[----:B------:R-:W-:Y:S01]  /*7080*/  LEA.HI.X.SX32 R109, R107, R104, 0x1, P0 ;  /* 0x000000686b6d7211 */ /* 0x000fe200000f0eff */
[----:B------:R-:W-:Y:S01]  /*7090*/  IMAD R107, R218, UR29, RZ ;  /* 0x0000001dda6b7c24 */ /* 0x000fe2000f8e02ff */
[----:B------:R-:W-:Y:S01]  /*70a0*/  PRMT R148, RZ, 0x7610, R148 ;  /* 0x00007610ff947816 */ /* 0x000fe20000000094 */
[----:B------:R-:W-:Y:S02]  /*70b0*/  ULDC UR29, c[0x0][0x238] ;  /* 0x00008e00001d7ab9 */ /* 0x000fe40000000800 */
[----:B------:R0:W4:Y:S02]  /*70c0*/  @!P2 LDG.E.U8 R149, desc[UR40][R108.64] ;  /* 0x000000286c95a981 */ /* 0x000124000c1e1100 */
[----:B0-----:R-:W-:-:S04]  /*70d0*/  IADD3 R108, P0, R107, R83, RZ ;  /* 0x000000536b6c7210 */ /* 0x001fc80007f1e0ff */
[----:B------:R-:W-:Y:S01]  /*70e0*/  LEA.HI.X.SX32 R109, R107, R104, 0x1, P0 ;  /* 0x000000686b6d7211 */ /* 0x000fe200000f0eff */
[C---:B------:R-:W-:Y:S01]  /*70f0*/  IMAD R107, R217.reuse, UR29, RZ ;  /* 0x0000001dd96b7c24 */ /* 0x040fe2000f8e02ff */
[----:B------:R-:W-:Y:S01]  /*7100*/  PRMT R147, RZ, 0x7610, R147 ;  /* 0x00007610ff937816 */ /* 0x000fe20000000093 */
[----:B------:R-:W-:Y:S02]  /*7110*/  ULDC UR29, c[0x0][0x238] ;  /* 0x00008e00001d7ab9 */ /* 0x000fe40000000800 */
[----:B------:R0:W4:Y:S01]  /*7120*/  @!P1 LDG.E.U8 R148, desc[UR40][R108.64] ;  /* 0x000000286c949981 */ /* 0x000122000c1e1100 */
[----:B------:R-:W-:Y:S02]  /*7130*/  ISETP.GE.AND P1, PT, R217, UR59, PT ;  /* 0x0000003bd9007c0c */ /* 0x000fe4000bf26270 */
[----:B0-----:R-:W-:-:S04]  /*7140*/  IADD3 R108, P0, R107, R83, RZ ;  /* 0x000000536b6c7210 */ /* 0x001fc80007f1e0ff */
[----:B------:R-:W-:Y:S01]  /*7150*/  LEA.HI.X.SX32 R109, R107, R104, 0x1, P0 ;  /* 0x000000686b6d7211 */ /* 0x000fe200000f0eff */
[----:B------:R-:W-:Y:S01]  /*7160*/  IMAD R112, R216, UR29, RZ ;  /* 0x0000001dd8707c24 */ /* 0x000fe2000f8e02ff */
[----:B------:R-:W-:Y:S01]  /*7170*/  LEA.HI R107, R123, 0x6e, RZ, 0x1a ;  /* 0x0000006e7b6b7811 */ /* 0x000fe200078fd0ff */
[----:B------:R-:W-:-:S04]  /*7180*/  ULDC UR29, c[0x0][0x238] ;  /* 0x00008e00001d7ab9 */ /* 0x000fc80000000800 */
[----:B------:R0:W4:Y:S01]  /*7190*/  @!P1 LDG.E.U8 R147, desc[UR40][R108.64] ;  /* 0x000000286c939981 */ /* 0x000122000c1e1100 */
[----:B------:R-:W-:Y:S02]  /*71a0*/  ISETP.GE.AND P1, PT, R216, UR59, PT ;  /* 0x0000003bd8007c0c */ /* 0x000fe4000bf26270 */
[----:B------:R-:W-:Y:S02]  /*71b0*/  PRMT R146, RZ, 0x7610, R146 ;  /* 0x00007610ff927816 */ /* 0x000fe40000000092 */
[C---:B0-----:R-:W-:Y:S02]  /*71c0*/  IADD3 R108, P0, R112.reuse, R83, RZ ;  /* 0x00000053706c7210 */ /* 0x041fe40007f1e0ff */
[----:B------:R-:W-:Y:S02]  /*71d0*/  ISETP.GE.AND P2, PT, R107, UR59, PT ;  /* 0x0000003b6b007c0c */ /* 0x000fe4000bf46270 */
[----:B------:R-:W-:-:S05]  /*71e0*/  LEA.HI.X.SX32 R109, R112, R104, 0x1, P0 ;  /* 0x00000068706d7211 */ /* 0x000fca00000f0eff */
[----:B------:R0:W4:Y:S01]  /*71f0*/  @!P1 LDG.E.U8 R146, desc[UR40][R108.64] ;  /* 0x000000286c929981 */ /* 0x000122000c1e1100 */
[----:B------:R-:W-:Y:S01]  /*7200*/  PRMT R145, RZ, 0x7610, R145 ;  /* 0x00007610ff917816 */ /* 0x000fe20000000091 */
[C---:B------:R-:W-:Y:S01]  /*7210*/  IMAD R110, R215.reuse, UR29, RZ ;  /* 0x0000001dd76e7c24 */ /* 0x040fe2000f8e02ff */
[----:B------:R-:W-:Y:S01]  /*7220*/  ISETP.GE.AND P1, PT, R215, UR59, PT ;  /* 0x0000003bd7007c0c */ /* 0x000fe2000bf26270 */
[----:B------:R-:W-:Y:S01]  /*7230*/  ULDC UR29, c[0x0][0x238] ;  /* 0x00008e00001d7ab9 */ /* 0x000fe20000000800 */
[----:B0-----:R-:W-:-:S04]  /*7240*/  IADD3 R108, P0, R207, R83, RZ ;  /* 0x00000053cf6c7210 */ /* 0x001fc80007f1e0ff */
[----:B------:R-:W-:-:S05]  /*7250*/  LEA.HI.X.SX32 R109, R207, R104, 0x1, P0 ;  /* 0x00000068cf6d7211 */ /* 0x000fca00000f0eff */
[----:B------:R0:W4:Y:S01]  /*7260*/  @!P2 LDG.E.U8 R145, desc[UR40][R108.64] ;  /* 0x000000286c91a981 */ /* 0x000122000c1e1100 */
[----:B------:R-:W-:Y:S02]  /*7270*/  PRMT R144, RZ, 0x7610, R144 ;  /* 0x00007610ff907816 */ /* 0x000fe40000000090 */
        /* <DEDUP_REMOVED lines=10> */
[----:B------:R-:W-:-:S05]  /*7320*/  ULDC UR29, c[0x0][0x238] ;  /* 0x00008e00001d7ab9 */ /* 0x000fca0000000800 */
[----:B------:R0:W4:Y:S01]  /*7330*/  @!P1 LDG.E.U8 R107, desc[UR40][R108.64] ;  /* 0x000000286c6b9981 */ /* 0x000122000c1e1100 */
[----:B------:R-:W-:Y:S02]  /*7340*/  ISETP.GE.AND P1, PT, R213, UR59, PT ;  /* 0x0000003bd5007c0c */ /* 0x000fe4000bf26270 */
[----:B------:R-:W-:-:S04]  /*7350*/  IADD3 R110, P0, R112, R83, RZ ;  /* 0x00000053706e7210 */ /* 0x000fc80007f1e0ff */
[----:B------:R-:W-:Y:S02]  /*7360*/  LEA.HI.X.SX32 R111, R112, R104, 0x1, P0 ;  /* 0x00000068706f7211 */ /* 0x000fe400000f0eff */
[----:B0-----:R-:W-:Y:S01]  /*7370*/  PRMT R108, RZ, 0x7610, R108 ;  /* 0x00007610ff6c7816 */ /* 0x001fe2000000006c */
[----:B------:R-:W-:Y:S01]  /*7380*/  IMAD R112, R212, UR29, RZ ;  /* 0x0000001dd4707c24 */ /* 0x000fe2000f8e02ff */
[----:B------:R-:W-:Y:S01]  /*7390*/  PRMT R109, RZ, 0x7610, R109 ;  /* 0x00007610ff6d7816 */ /* 0x000fe2000000006d */
[----:B------:R-:W-:-:S03]  /*73a0*/  ULDC UR29, c[0x0][0x238] ;  /* 0x00008e00001d7ab9 */ /* 0x000fc60000000800 */
        /* <DEDUP_REMOVED lines=18> */
[----:B------:R-:W-:-:S06]  /*74d0*/  IMAD R116, R209, UR29, RZ ;  /* 0x0000001dd1747c24 */ /* 0x000fcc000f8e02ff */
[----:B------:R0:W4:Y:S01]  /*74e0*/  @!P1 LDG.E.U8 R111, desc[UR40][R112.64] ;  /* 0x00000028706f9981 */ /* 0x000122000c1e1100 */
[----:B------:R-:W-:Y:S02]  /*74f0*/  ISETP.GE.AND P1, PT, R209, UR59, PT ;  /* 0x0000003bd1007c0c */ /* 0x000fe4000bf26270 */
[C---:B------:R-:W-:Y:S02]  /*7500*/  IADD3 R114, P0, R116.reuse, R83, RZ ;  /* 0x0000005374727210 */ /* 0x040fe40007f1e0ff */
[----:B0-----:R-:W-:Y:S02]  /*7510*/  LEA.HI R112, R123, 0x7e, RZ, 0x1a ;  /* 0x0000007e7b707811 */ /* 0x001fe400078fd0ff */
[----:B------:R-:W-:Y:S02]  /*7520*/  LEA.HI.X.SX32 R115, R116, R104, 0x1, P0 ;  /* 0x0000006874737211 */ /* 0x000fe400000f0eff */
[----:B------:R-:W-:Y:S02]  /*7530*/  ISETP.GE.AND P2, PT, R112, UR59, PT ;  /* 0x0000003b70007c0c */ /* 0x000fe4000bf46270 */
[----:B------:R-:W-:-:S02]  /*7540*/  PRMT R112, RZ, 0x7610, R112 ;  /* 0x00007610ff707816 */ /* 0x000fc40000000070 */
[----:B------:R-:W-:-:S04]  /*7550*/  PRMT R113, RZ, 0x7610, R113 ;  /* 0x00007610ff717816 */ /* 0x000fc80000000071 */
[----:B------:R0:W4:Y:S02]  /*7560*/  @!P1 LDG.E.U8 R112, desc[UR40][R114.64] ;  /* 0x0000002872709981 */ /* 0x000124000c1e1100 */
[----:B0-----:R-:W-:-:S04]  /*7570*/  IADD3 R114, P0, R208, R83, RZ ;  /* 0x00000053d0727210 */ /* 0x001fc80007f1e0ff */
[----:B------:R-:W-:-:S05]  /*7580*/  LEA.HI.X.SX32 R115, R208, R104, 0x1, P0 ;  /* 0x00000068d0737211 */ /* 0x000fca00000f0eff */
[----:B------:R0:W4:Y:S01]  /*7590*/  @!P2 LDG.E.U8 R113, desc[UR40][R114.64] ;  /* 0x000000287271a981 */ /* 0x000122000c1e1100 */
[----:B------:R-:W-:Y:S02]  /*75a0*/  ISETP.GE.AND P0, PT, R0, UR59, PT ;  /* 0x0000003b00007c0c */ /* 0x000fe4000bf06270 */
[----:B------:R-:W-:Y:S02]  /*75b0*/  IADD3 R116, P1, R106, R205, RZ ;  /* 0x000000cd6a747210 */ /* 0x000fe40007f3e0ff */
[----:B0-----:R-:W-:Y:S02]  /*75c0*/  SHF.R.S32.HI R114, RZ, 0x1f, R106 ;  /* 0x0000001fff727819 */ /* 0x001fe4000001146a */
[----:B------:R-:W-:-:S03]  /*75d0*/  PRMT R115, RZ, 0x7610, R115 ;  /* 0x00007610ff737816 */ /* 0x000fc60000000073 */
[----:B------:R-:W-:Y:S01]  /*75e0*/  IMAD.X R117, R114, 0x1, R204, P1 ;  /* 0x0000000172757824 */ /* 0x000fe200008e06cc */
[----:B------:R-:W-:Y:S01]  /*75f0*/  BAR.SYNC.DEFER_BLOCKING 0x0 ;  /* 0x0000000000007b1d */ /* 0x000fe20000010000 */
[----:B------:R-:W-:-:S05]  /*7600*/  IADD3 R118, P1, R106, R17, RZ ;  /* 0x000000116a767210 */ /* 0x000fca0007f3e0ff */
[----:B------:R-:W-:Y:S02]  /*7610*/  IMAD.X R119, R114, 0x1, R72, P1 ;  /* 0x0000000172777824 */ /* 0x000fe400008e0648 */
[----:B------:R-:W-:Y:S01]  /*7620*/  IMAD.SHL.U32 R152, R123, 0x10, RZ ;  /* 0x000000107b987824 */ /* 0x000fe200078e00ff */
[----:B------:R0:W4:Y:S02]  /*7630*/  @!P0 LDG.E.U8 R115, desc[UR40][R116.64] ;  /* 0x0000002874738981 */ /* 0x000124000c1e1100 */
[----:B0-----:R-:W-:-:S06]  /*7640*/  PRMT R116, RZ, 0x7610, R116 ;  /* 0x00007610ff747816 */ /* 0x001fcc0000000074 */
[----:B------:R0:W4:Y:S01]  /*7650*/  @!P0 LDG.E.U8 R116, desc[UR40][R118.64] ;  /* 0x0000002876748981 */ /* 0x000122000c1e1100 */
[----:B------:R-:W-:Y:S02]  /*7660*/  PRMT R117, RZ, 0x7610, R117 ;  /* 0x00007610ff757816 */ /* 0x000fe40000000075 */
[----:B0-----:R-:W-:-:S05]  /*7670*/  IADD3 R118, P1, R106, R19, RZ ;  /* 0x000000136a767210 */ /* 0x001fca0007f3e0ff */
[----:B------:R-:W-:Y:S01]  /*7680*/  IMAD.X R119, R114, 0x1, R74, P1 ;  /* 0x0000000172777824 */ /* 0x000fe200008e064a */
[----:B------:R-:W-:Y:S02]  /*7690*/  IADD3 R120, P1, R106, R21, RZ ;  /* 0x000000156a787210 */ /* 0x000fe40007f3e0ff */
[----:B------:R-:W-:Y:S02]  /*76a0*/  LOP3.LUT R152, R152, 0x70, RZ, 0xc0, !PT ;  /* 0x0000007098987812 */ /* 0x000fe400078ec0ff */
[----:B------:R-:W-:Y:S01]  /*76b0*/  LOP3.LUT R123, R123, 0x3f, RZ, 0xc0, !PT ;  /* 0x0000003f7b7b7812 */ /* 0x000fe200078ec0ff */
[----:B------:R0:W4:Y:S01]  /*76c0*/  @!P0 LDG.E.U8 R117, desc[UR40][R118.64] ;  /* 0x0000002876758981 */ /* 0x000122000c1e1100 */
[----:B------:R-:W-:-:S03]  /*76d0*/  IMAD.X R121, R114, 0x1, R76, P1 ;  /* 0x0000000172797824 */ /* 0x000fc600008e064c */
[----:B------:R-:W-:Y:S01]  /*76e0*/  IMAD R152, R123, 0x80, R152 ;  /* 0x000000807b987824 */ /* 0x000fe200078e0298 */
[----:B0-----:R-:W-:-:S04]  /*76f0*/  PRMT R118, RZ, 0x7610, R118 ;  /* 0x00007610ff767816 */ /* 0x001fc80000000076 */
[----:B------:R-:W-:Y:S02]  /*7700*/  LOP3.LUT R152, R152, R2, RZ, 0xfc, !PT ;  /* 0x0000000298987212 */ /* 0x000fe400078efcff */
[----:B------:R0:W4:Y:S01]  /*7710*/  @!P0 LDG.E.U8 R118, desc[UR40][R120.64] ;  /* 0x0000002878768981 */ /* 0x000122000c1e1100 */
[----:B------:R-:W-:-:S03]  /*7720*/  PRMT R119, RZ, 0x7610, R119 ;  /* 0x00007610ff777816 */ /* 0x000fc60000000077 */
[----:B------:R1:W-:Y:S01]  /*7730*/  STS.U8 [R152+UR60], R122 ;  /* 0x0000007a98007988 */ /* 0x0003e2000800003c */
[----:B0-----:R-:W-:-:S05]  /*7740*/  IADD3 R120, P1, R106, R23, RZ ;  /* 0x000000176a787210 */ /* 0x001fca0007f3e0ff */
[----:B------:R-:W-:Y:S01]  /*7750*/  IMAD.X R121, R114, 0x1, R78, P1 ;  /* 0x0000000172797824 */ /* 0x000fe200008e064e */
[----:B-1----:R-:W-:-:S04]  /*7760*/  IADD3 R122, P1, R106, R57, RZ ;  /* 0x000000396a7a7210 */ /* 0x002fc80007f3e0ff */
[----:B------:R0:W4:Y:S01]  /*7770*/  @!P0 LDG.E.U8 R119, desc[UR40][R120.64] ;  /* 0x0000002878778981 */ /* 0x000122000c1e1100 */
[----:B------:R-:W-:Y:S01]  /*7780*/  IMAD.X R123, R114, 0x1, R80, P1 ;  /* 0x00000001727b7824 */ /* 0x000fe200008e0650 */
[----:B0-----:R-:W-:-:S06]  /*7790*/  PRMT R120, RZ, 0x7610, R120 ;  /* 0x00007610ff787816 */ /* 0x001fcc0000000078 */
[----:B------:R0:W4:Y:S01]  /*77a0*/  @!P0 LDG.E.U8 R120, desc[UR40][R122.64] ;  /* 0x000000287a788981 */ /* 0x000122000c1e1100 */
[----:B------:R-:W-:-:S03]  /*77b0*/  PRMT R121, RZ, 0x7610, R121 ;  /* 0x00007610ff797816 */ /* 0x000fc60000000079 */
[----:B------:R1:W-:Y:S01]  /*77c0*/  STS.U8 [R152+UR60+0x4], R124 ;  /* 0x0000047c98007988 */ /* 0x0003e2000800003c */
[----:B0-----:R-:W-:-:S05]  /*77d0*/  IADD3 R122, P1, R106, R59, RZ ;  /* 0x0000003b6a7a7210 */ /* 0x001fca0007f3e0ff */
[----:B------:R-:W-:Y:S01]  /*77e0*/  IMAD.X R123, R114, 0x1, R82, P1 ;  /* 0x00000001727b7824 */ /* 0x000fe200008e0652 */
[----:B-1----:R-:W-:Y:S01]  /*77f0*/  IADD3 R124, P1, R106, R61, RZ ;  /* 0x0000003d6a7c7210 */ /* 0x002fe20007f3e0ff */
[----:B-----5:R0:W-:Y:S04]  /*7800*/  STS.U8 [R152+UR60+0x2], R125 ;  /* 0x0000027d98007988 */ /* 0x0201e8000800003c */
[----:B------:R1:W5:Y:S01]  /*7810*/  @!P0 LDG.E.U8 R121, desc[UR40][R122.64] ;  /* 0x000000287a798981 */ /* 0x000362000c1e1100 */
[----:B0-----:R-:W-:Y:S01]  /*7820*/  IMAD.X R125, R114, 0x1, R84, P1 ;  /* 0x00000001727d7824 */ /* 0x001fe200008e0654 */
[----:B-1----:R-:W-:-:S06]  /*7830*/  PRMT R122, RZ, 0x7610, R122 ;  /* 0x00007610ff7a7816 */ /* 0x002fcc000000007a */
[----:B------:R0:W5:Y:S01]  /*7840*/  @!P0 LDG.E.U8 R122, desc[UR40][R124.64] ;  /* 0x000000287c7a8981 */ /* 0x000162000c1e1100 */
[----:B------:R-:W-:-:S03]  /*7850*/  PRMT R123, RZ, 0x7610, R123 ;  /* 0x00007610ff7b7816 */ /* 0x000fc6000000007b */
[----:B------:R1:W-:Y:S01]  /*7860*/  STS.U8 [R152+UR60+0x8], R126 ;  /* 0x0000087e98007988 */ /* 0x0003e2000800003c */
[----:B0-----:R-:W-:-:S05]  /*7870*/  IADD3 R124, P1, R106, R63, RZ ;  /* 0x0000003f6a7c7210 */ /* 0x001fca0007f3e0ff */
[----:B------:R-:W-:Y:S01]  /*7880*/  IMAD.X R125, R114, 0x1, R86, P1 ;  /* 0x00000001727d7824 */ /* 0x000fe200008e0656 */
[----:B-1----:R-:W-:Y:S01]  /*7890*/  IADD3 R126, P1, R106, R65, RZ ;  /* 0x000000416a7e7210 */ /* 0x002fe20007f3e0ff */
[----:B------:R0:W-:Y:S04]  /*78a0*/  STS.U8 [R152+UR60+0x6], R127 ;  /* 0x0000067f98007988 */ /* 0x0001e8000800003c */
        /* <DEDUP_REMOVED lines=12> */
[----:B-1----:R-:W-:Y:S02]  /*7970*/  PRMT R126, RZ, 0x7610, R126 ;  /* 0x00007610ff7e7816 */ /* 0x002fe4000000007e */
[----:B------:R-:W-:-:S04]  /*7980*/  LOP3.LUT R235, R152, 0x10, RZ, 0x3c, !PT ;  /* 0x0000001098eb7812 */ /* 0x000fc800078e3cff */
[----:B------:R0:W5:Y:S01]  /*7990*/  @!P0 LDG.E.U8 R126, desc[UR40][R128.64] ;  /* 0x00000028807e8981 */ /* 0x000162000c1e1100 */
[----:B------:R-:W-:-:S03]  /*79a0*/  PRMT R127, RZ, 0x7610, R127 ;  /* 0x00007610ff7f7816 */ /* 0x000fc6000000007f */
[----:B------:R-:W-:Y:S01]  /*79b0*/  STS.U8 [R152+UR60+0xe], R131 ;  /* 0x00000e8398007988 */ /* 0x000fe2000800003c */
[----:B0-----:R-:W-:-:S03]  /*79c0*/  IADD3 R128, P1, R106, R71, RZ ;  /* 0x000000476a807210 */ /* 0x001fc60007f3e0ff */
[----:B------:R0:W-:Y:S02]  /*79d0*/  STS.U8 [R235+UR60+0x2], R130 ;  /* 0x00000282eb007988 */ /* 0x0001e4000800003c */
[----:B------:R-:W-:-:S05]  /*79e0*/  IMAD.X R129, R114, 0x1, R92, P1 ;  /* 0x0000000172817824 */ /* 0x000fca00008e065c */
[----:B------:R1:W5:Y:S01]  /*79f0*/  @!P0 LDG.E.U8 R127, desc[UR40][R128.64] ;  /* 0x00000028807f8981 */ /* 0x000362000c1e1100 */
[----:B0-----:R-:W-:-:S05]  /*7a00*/  IADD3 R130, P1, R106, R73, RZ ;  /* 0x000000496a827210 */ /* 0x001fca0007f3e0ff */
[----:B------:R-:W-:Y:S01]  /*7a10*/  IMAD.X R131, R114, 0x1, R93, P1 ;  /* 0x0000000172837824 */ /* 0x000fe200008e065d */
        /* <DEDUP_REMOVED lines=31> */
[----:B------:R0:W-:Y:S04]  /*7c10*/  STS.U8 [R235+UR60], R180 ;  /* 0x000000b4eb007988 */ /* 0x0001e8000800003c */
[----:B------:R1:W5:Y:S01]  /*7c20*/  @!P0 LDG.E.U8 R134, desc[UR40][R136.64] ;  /* 0x0000002888868981 */ /* 0x000362000c1e1100 */
[----:B------:R-:W-:-:S02]  /*7c30*/  PRMT R135, RZ, 0x7610, R135 ;  /* 0x00007610ff877816 */ /* 0x000fc40000000087 */
[----:B0-----:R-:W-:Y:S01]  /*7c40*/  LOP3.LUT R180, R152, 0x20, RZ, 0x3c, !PT ;  /* 0x0000002098b47812 */ /* 0x001fe200078e3cff */
[----:B------:R-:W5:Y:S01]  /*7c50*/  LDL R235, [R1] ;  /* 0x0000000001eb7983 */ /* 0x000f620000100800 */
[----:B-1----:R-:W-:-:S03]  /*7c60*/  IADD3 R136, P1, R106, R87, RZ ;  /* 0x000000576a887210 */ /* 0x002fc60007f3e0ff */
[----:B------:R0:W-:Y:S02]  /*7c70*/  STS.U8 [R180+UR60+0x2], R138 ;  /* 0x0000028ab4007988 */ /* 0x0001e4000800003c */
[----:B------:R-:W-:Y:S02]  /*7c80*/  IMAD.X R137, R114, 0x1, R100, P1 ;  /* 0x0000000172897824 */ /* 0x000fe400008e0664 */
[----:B------:R1:W-:Y:S04]  /*7c90*/  STS.U8 [R180+UR60], R139 ;  /* 0x0000008bb4007988 */ /* 0x0003e8000800003c */
[----:B------:R2:W5:Y:S01]  /*7ca0*/  @!P0 LDG.E.U8 R135, desc[UR40][R136.64] ;  /* 0x0000002888878981 */ /* 0x000562000c1e1100 */
[----:B0-----:R-:W-:-:S05]  /*7cb0*/  IADD3 R138, P1, R106, R89, RZ ;  /* 0x000000596a8a7210 */ /* 0x001fca0007f3e0ff */
[----:B-1----:R-:W-:Y:S01]  /*7cc0*/  IMAD.X R139, R114, 0x1, R101, P1 ;  /* 0x00000001728b7824 */ /* 0x002fe200008e0665 */
[----:B--2---:R-:W-:-:S06]  /*7cd0*/  PRMT R136, RZ, 0x7610, R136 ;  /* 0x00007610ff887816 */ /* 0x004fcc0000000088 */
[----:B------:R0:W2:Y:S01]  /*7ce0*/  @!P0 LDG.E.U8 R136, desc[UR40][R138.64] ;  /* 0x000000288a888981 */ /* 0x0000a2000c1e1100 */
[----:B------:R-:W-:-:S03]  /*7cf0*/  PRMT R137, RZ, 0x7610, R137 ;  /* 0x00007610ff897816 */ /* 0x000fc60000000089 */
[----:B------:R1:W-:Y:S01]  /*7d00*/  STS.U8 [R180+UR60+0x6], R140 ;  /* 0x0000068cb4007988 */ /* 0x0003e2000800003c */
[----:B0-----:R-:W-:-:S05]  /*7d10*/  IADD3 R138, P1, R106, R181, RZ ;  /* 0x000000b56a8a7210 */ /* 0x001fca0007f3e0ff */
[----:B------:R-:W-:Y:S01]  /*7d20*/  IMAD.X R139, R114, 0x1, R102, P1 ;  /* 0x00000001728b7824 */ /* 0x000fe200008e0666 */
[----:B-1----:R-:W-:Y:S01]  /*7d30*/  IADD3 R140, P1, R106, R183, RZ ;  /* 0x000000b76a8c7210 */ /* 0x002fe20007f3e0ff */
[----:B------:R0:W-:Y:S04]  /*7d40*/  STS.U8 [R180+UR60+0x4], R141 ;  /* 0x0000048db4007988 */ /* 0x0001e8000800003c */
[----:B------:R1:W2:Y:S01]  /*7d50*/  @!P0 LDG.E.U8 R137, desc[UR40][R138.64] ;  /* 0x000000288a898981 */ /* 0x0002a2000c1e1100 */
[----:B0-----:R-:W-:Y:S01]  /*7d60*/  IMAD.X R141, R114, 0x1, R182, P1 ;  /* 0x00000001728d7824 */ /* 0x001fe200008e06b6 */
[----:B-1----:R-:W-:-:S06]  /*7d70*/  PRMT R138, RZ, 0x7610, R138 ;  /* 0x00007610ff8a7816 */ /* 0x002fcc000000008a */
        /* <DEDUP_REMOVED lines=11> */
[----:B------:R-:W-:Y:S02]  /*7e30*/  PRMT R141, RZ, 0x7610, R141 ;  /* 0x00007610ff8d7816 */ /* 0x000fe4000000008d */
[----:B0-----:R-:W-:-:S05]  /*7e40*/  IADD3 R142, P1, R106, R189, RZ ;  /* 0x000000bd6a8e7210 */ /* 0x001fca0007f3e0ff */
[----:B------:R-:W-:Y:S01]  /*7e50*/  IMAD.X R143, R114, 0x1, R188, P1 ;  /* 0x00000001728f7824 */ /* 0x000fe200008e06bc */
[----:B------:R0:W-:Y:S04]  /*7e60*/  STS.U8 [R180+UR60+0xe], R178 ;  /* 0x00000eb2b4007988 */ /* 0x0001e8000800003c */
[----:B------:R1:W2:Y:S01]  /*7e70*/  @!P0 LDG.E.U8 R141, desc[UR40][R142.64] ;  /* 0x000000288e8d8981 */ /* 0x0002a2000c1e1100 */
[----:B0-----:R-:W-:Y:S02]  /*7e80*/  PRMT R178, RZ, 0x7610, R178 ;  /* 0x00007610ffb27816 */ /* 0x001fe400000000b2 */
[----:B-1----:R-:W-:Y:S01]  /*7e90*/  IADD3 R142, P1, R106, R191, RZ ;  /* 0x000000bf6a8e7210 */ /* 0x002fe20007f3e0ff */
[----:B------:R0:W-:Y:S04]  /*7ea0*/  STS.U8 [R180+UR60+0xc], R179 ;  /* 0x00000cb3b4007988 */ /* 0x0001e8000800003c */
[----:B------:R-:W-:-:S05]  /*7eb0*/  IMAD.X R143, R114, 0x1, R190, P1 ;  /* 0x00000001728f7824 */ /* 0x000fca00008e06be */
[----:B------:R1:W2:Y:S01]  /*7ec0*/  @!P0 LDG.E.U8 R178, desc[UR40][R142.64] ;  /* 0x000000288eb28981 */ /* 0x0002a2000c1e1100 */
[----:B0-----:R-:W-:-:S05]  /*7ed0*/  LOP3.LUT R179, R152, 0x30, RZ, 0x3c, !PT ;  /* 0x0000003098b37812 */ /* 0x001fca00078e3cff */
[----:B------:R0:W-:Y:S01]  /*7ee0*/  STS.U8 [R179+UR60], R177 ;  /* 0x000000b1b3007988 */ /* 0x0001e2000800003c */
[----:B-1----:R-:W-:-:S05]  /*7ef0*/  IADD3 R142, P1, R106, R193, RZ ;  /* 0x000000c16a8e7210 */ /* 0x002fca0007f3e0ff */
[----:B------:R-:W-:Y:S01]  /*7f00*/  IMAD.X R143, R114, 0x1, R192, P1 ;  /* 0x00000001728f7824 */ /* 0x000fe200008e06c0 */
[----:B0-----:R-:W-:Y:S01]  /*7f10*/  PRMT R177, RZ, 0x7610, R177 ;  /* 0x00007610ffb17816 */ /* 0x001fe200000000b1 */
[----:B------:R0:W-:Y:S05]  /*7f20*/  STS.U8 [R179+UR60+0x2], R176 ;  /* 0x000002b0b3007988 */ /* 0x0001ea000800003c */
[----:B------:R1:W2:Y:S01]  /*7f30*/  @!P0 LDG.E.U8 R177, desc[UR40][R142.64] ;  /* 0x000000288eb18981 */ /* 0x0002a2000c1e1100 */
[----:B0-----:R-:W-:Y:S02]  /*7f40*/  PRMT R176, RZ, 0x7610, R176 ;  /* 0x00007610ffb07816 */ /* 0x001fe400000000b0 */
[----:B-1----:R-:W-:-:S05]  /*7f50*/  IADD3 R142, P1, R106, R195, RZ ;  /* 0x000000c36a8e7210 */ /* 0x002fca0007f3e0ff */
[----:B------:R-:W-:Y:S01]  /*7f60*/  IMAD.X R143, R114, 0x1, R194, P1 ;  /* 0x00000001728f7824 */ /* 0x000fe200008e06c2 */
[----:B------:R0:W-:Y:S04]  /*7f70*/  STS.U8 [R179+UR60+0x4], R175 ;  /* 0x000004afb3007988 */ /* 0x0001e8000800003c */
        /* <DEDUP_REMOVED lines=17> */
[----:B-1----:R-:W-:-:S04]  /*8090*/  IADD3 R142, P1, R106, UR58, RZ ;  /* 0x0000003a6a8e7c10 */ /* 0x002fc8000ff3e0ff */
[----:B------:R-:W-:Y:S01]  /*80a0*/  IADD3.X R143, R114, UR38, RZ, P1, !PT ;  /* 0x00000026728f7c10 */ /* 0x000fe20008ffe4ff */
        /* <DEDUP_REMOVED lines=9> */
[----:B------:R-:W-:Y:S02]  /*8140*/  IADD3.X R143, R114, UR36, RZ, P1, !PT ;  /* 0x00000024728f7c10 */ /* 0x000fe40008ffe4ff */
[----:B------:R-:W-:-:S03]  /*8150*/  LOP3.LUT R179, R152, 0x40, RZ, 0x3c, !PT ;  /* 0x0000004098b37812 */ /* 0x000fc600078e3cff */
[----:B------:R0:W2:Y:S04]  /*8160*/  @!P0 LDG.E.U8 R170, desc[UR40][R142.64] ;  /* 0x000000288eaa8981 */ /* 0x0000a8000c1e1100 */
[----:B------:R1:W-:Y:S01]  /*8170*/  STS.U8 [R179+UR60], R169 ;  /* 0x000000a9b3007988 */ /* 0x0003e2000800003c */
[----:B0-----:R-:W-:Y:S02]  /*8180*/  IADD3 R142, P1, R106, UR55, RZ ;  /* 0x000000376a8e7c10 */ /* 0x001fe4000ff3e0ff */
[----:B-1----:R-:W-:Y:S02]  /*8190*/  PRMT R169, RZ, 0x7610, R169 ;  /* 0x00007610ffa97816 */ /* 0x002fe400000000a9 */
[----:B------:R-:W-:Y:S01]  /*81a0*/  IADD3.X R143, R114, UR35, RZ, P1, !PT ;  /* 0x00000023728f7c10 */ /* 0x000fe20008ffe4ff */
[----:B------:R0:W-:Y:S04]  /*81b0*/  STS.U8 [R179+UR60+0x2], R168 ;  /* 0x000002a8b3007988 */ /* 0x0001e8000800003c */
[----:B------:R1:W2:Y:S01]  /*81c0*/  @!P0 LDG.E.U8 R169, desc[UR40][R142.64] ;  /* 0x000000288ea98981 */ /* 0x0002a2000c1e1100 */
[----:B0-----:R-:W-:-:S02]  /*81d0*/  PRMT R168, RZ, 0x7610, R168 ;  /* 0x00007610ffa87816 */ /* 0x001fc400000000a8 */
[----:B-1----:R-:W-:-:S04]  /*81e0*/  IADD3 R142, P1, R106, UR54, RZ ;  /* 0x000000366a8e7c10 */ /* 0x002fc8000ff3e0ff */
[----:B------:R-:W-:Y:S01]  /*81f0*/  IADD3.X R143, R114, UR34, RZ, P1, !PT ;  /* 0x00000022728f7c10 */ /* 0x000fe20008ffe4ff */
[----:B---3--:R0:W-:Y:S04]  /*8200*/  STS.U8 [R179+UR60+0x4], R167 ;  /* 0x000004a7b3007988 */ /* 0x0081e8000800003c */
[----:B------:R1:W3:Y:S01]  /*8210*/  @!P0 LDG.E.U8 R168, desc[UR40][R142.64] ;  /* 0x000000288ea88981 */ /* 0x0002e2000c1e1100 */
[----:B0-----:R-:W-:Y:S02]  /*8220*/  PRMT R167, RZ, 0x7610, R167 ;  /* 0x00007610ffa77816 */ /* 0x001fe400000000a7 */
[----:B-1----:R-:W-:-:S04]  /*8230*/  IADD3 R142, P1, R106, UR53, RZ ;  /* 0x000000356a8e7c10 */ /* 0x002fc8000ff3e0ff */
[----:B------:R-:W-:Y:S01]  /*8240*/  IADD3.X R143, R114, UR33, RZ, P1, !PT ;  /* 0x00000021728f7c10 */ /* 0x000fe20008ffe4ff */
[----:B------:R0:W-:Y:S04]  /*8250*/  STS.U8 [R179+UR60+0x6], R166 ;  /* 0x000006a6b3007988 */ /* 0x0001e8000800003c */
[----:B------:R1:W3:Y:S01]  /*8260*/  @!P0 LDG.E.U8 R167, desc[UR40][R142.64] ;  /* 0x000000288ea78981 */ /* 0x0002e2000c1e1100 */
[----:B0-----:R-:W-:Y:S02]  /*8270*/  PRMT R166, RZ, 0x7610, R166 ;  /* 0x00007610ffa67816 */ /* 0x001fe400000000a6 */
[----:B-1----:R-:W-:-:S04]  /*8280*/  IADD3 R142, P1, R106, UR52, RZ ;  /* 0x000000346a8e7c10 */ /* 0x002fc8000ff3e0ff */
[----:B------:R-:W-:Y:S01]  /*8290*/  IADD3.X R143, R114, UR32, RZ, P1, !PT ;  /* 0x00000020728f7c10 */ /* 0x000fe20008ffe4ff */
[----:B----4-:R0:W-:Y:S04]  /*82a0*/  STS.U8 [R179+UR60+0x8], R165 ;  /* 0x000008a5b3007988 */ /* 0x0101e8000800003c */
[----:B------:R1:W4:Y:S01]  /*82b0*/  @!P0 LDG.E.U8 R166, desc[UR40][R142.64] ;  /* 0x000000288ea68981 */ /* 0x000322000c1e1100 */
        /* <DEDUP_REMOVED lines=8> */
[----:B------:R0:W-:Y:S04]  /*8340*/  STS.U8 [R179+UR60+0xc], R163 ;  /* 0x00000ca3b3007988 */ /* 0x0001e8000800003c */
        /* <DEDUP_REMOVED lines=8> */
[----:B------:R-:W-:Y:S02]  /*83d0*/  IADD3.X R143, R114, UR12, RZ, P1, !PT ;  /* 0x0000000c728f7c10 */ /* 0x000fe40008ffe4ff */
[----:B------:R-:W-:-:S03]  /*83e0*/  LOP3.LUT R179, R152, 0x50, RZ, 0x3c, !PT ;  /* 0x0000005098b37812 */ /* 0x000fc600078e3cff */
[----:B------:R0:W4:Y:S04]  /*83f0*/  @!P0 LDG.E.U8 R162, desc[UR40][R142.64] ;  /* 0x000000288ea28981 */ /* 0x000128000c1e1100 */
[----:B------:R1:W-:Y:S01]  /*8400*/  STS.U8 [R179+UR60], R161 ;  /* 0x000000a1b3007988 */ /* 0x0003e2000800003c */
[----:B0-----:R-:W-:Y:S02]  /*8410*/  IADD3 R142, P1, R106, UR47, RZ ;  /* 0x0000002f6a8e7c10 */ /* 0x001fe4000ff3e0ff */
[----:B-1----:R-:W-:Y:S02]  /*8420*/  PRMT R161, RZ, 0x7610, R161 ;  /* 0x00007610ffa17816 */ /* 0x002fe400000000a1 */
[----:B------:R-:W-:Y:S01]  /*8430*/  IADD3.X R143, R114, UR11, RZ, P1, !PT ;  /* 0x0000000b728f7c10 */ /* 0x000fe20008ffe4ff */
[----:B------:R0:W-:Y:S04]  /*8440*/  STS.U8 [R179+UR60+0x2], R160 ;  /* 0x000002a0b3007988 */ /* 0x0001e8000800003c */
[----:B------:R1:W3:Y:S01]  /*8450*/  @!P0 LDG.E.U8 R161, desc[UR40][R142.64] ;  /* 0x000000288ea18981 */ /* 0x0002e2000c1e1100 */
[----:B0-----:R-:W-:-:S02]  /*8460*/  PRMT R160, RZ, 0x7610, R160 ;  /* 0x00007610ffa07816 */ /* 0x001fc400000000a0 */
        /* <DEDUP_REMOVED lines=30> */
[----:B-1----:R-:W-:-:S05]  /*8650*/  IADD3 R142, P1, R106, R203, RZ ;  /* 0x000000cb6a8e7210 */ /* 0x002fca0007f3e0ff */
[----:B------:R-:W-:-:S05]  /*8660*/  IMAD.X R143, R114, 0x1, R202, P1 ;  /* 0x00000001728f7824 */ /* 0x000fca00008e06ca */
[----:B------:R0:W4:Y:S01]  /*8670*/  @!P0 LDG.E.U8 R154, desc[UR40][R142.64] ;  /* 0x000000288e9a8981 */ /* 0x000122000c1e1100 */
[----:B------:R-:W-:Y:S02]  /*8680*/  PRMT R179, RZ, 0x7610, R179 ;  /* 0x00007610ffb37816 */ /* 0x000fe400000000b3 */
[----:B0-----:R-:W-:-:S05]  /*8690*/  IADD3 R142, P1, R106, R13, RZ ;  /* 0x0000000d6a8e7210 */ /* 0x001fca0007f3e0ff */
[----:B------:R-:W-:Y:S01]  /*86a0*/  IMAD.X R143, R114, 0x1, R68, P1 ;  /* 0x00000001728f7824 */ /* 0x000fe200008e0644 */
[----:B------:R-:W-:-:S04]  /*86b0*/  LOP3.LUT R180, R152, 0x60, RZ, 0x3c, !PT ;  /* 0x0000006098b47812 */ /* 0x000fc800078e3cff */
[----:B------:R0:W4:Y:S01]  /*86c0*/  @!P0 LDG.E.U8 R179, desc[UR40][R142.64] ;  /* 0x000000288eb38981 */ /* 0x000122000c1e1100 */
[----:B------:R-:W-:Y:S02]  /*86d0*/  PRMT R152, RZ, 0x7610, R152 ;  /* 0x00007610ff987816 */ /* 0x000fe40000000098 */
[----:B0-----:R-:W-:-:S05]  /*86e0*/  IADD3 R142, P1, R106, R15, RZ ;  /* 0x0000000f6a8e7210 */ /* 0x001fca0007f3e0ff */
[----:B------:R-:W-:Y:S01]  /*86f0*/  IMAD.X R143, R114, 0x1, R70, P1 ;  /* 0x00000001728f7824 */ /* 0x000fe200008e0646 */
[----:B------:R0:W-:Y:S04]  /*8700*/  STS.U8 [R180+UR60+0x2], R151 ;  /* 0x00000297b4007988 */ /* 0x0001e8000800003c */
[----:B------:R1:W4:Y:S01]  /*8710*/  @!P0 LDG.E.U8 R152, desc[UR40][R142.64] ;  /* 0x000000288e988981 */ /* 0x000322000c1e1100 */
[----:B0-----:R-:W-:Y:S02]  /*8720*/  PRMT R151, RZ, 0x7610, R151 ;  /* 0x00007610ff977816 */ /* 0x001fe40000000097 */
[----:B-1----:R-:W-:-:S05]  /*8730*/  IADD3 R142, P1, R106, R11, RZ ;  /* 0x0000000b6a8e7210 */ /* 0x002fca0007f3e0ff */
        /* <DEDUP_REMOVED lines=31> */
[----:B------:R0:W-:Y:S04]  /*8930*/  STS.U8 [R180+UR60], R153 ;  /* 0x00000099b4007988 */ /* 0x0001e8000800003c */
        /* <DEDUP_REMOVED lines=8> */
[----:B------:R-:W-:-:S05]  /*89c0*/  IMAD.X R143, R114, 0x1, R18, P1 ;  /* 0x00000001728f7824 */ /* 0x000fca00008e0612 */
[----:B------:R0:W4:Y:S02]  /*89d0*/  @!P0 LDG.E.U8 R144, desc[UR40][R142.64] ;  /* 0x000000288e908981 */ /* 0x000124000c1e1100 */
[----:B0-----:R-:W-:-:S05]  /*89e0*/  IADD3 R142, P1, R106, R105, RZ ;  /* 0x000000696a8e7210 */ /* 0x001fca0007f3e0ff */
[----:B------:R-:W-:Y:S01]  /*89f0*/  IMAD.X R143, R114, 0x1, R16, P1 ;  /* 0x00000001728f7824 */ /* 0x000fe200008e0610 */
[----:B------:R-:W-:-:S06]  /*8a00*/  PRMT R114, RZ, 0x7610, R114 ;  /* 0x00007610ff727816 */ /* 0x000fcc0000000072 */
[----:B------:R-:W4:Y:S04]  /*8a10*/  @!P0 LDG.E.U8 R114, desc[UR40][R142.64] ;  /* 0x000000288e728981 */ /* 0x000f28000c1e1100 */
[----:B------:R0:W-:Y:S04]  /*8a20*/  STS.U8 [R4+UR60+0x2], R107 ;  /* 0x0000026b04007988 */ /* 0x0001e8000800003c */
[----:B------:R1:W-:Y:S01]  /*8a30*/  STS.U8 [R4+UR60+0x4], R108 ;  /* 0x0000046c04007988 */ /* 0x0003e2000800003c */
[----:B0-----:R-:W-:-:S03]  /*8a40*/  LOP3.LUT R107, R0, 0x10, RZ, 0x3c, !PT ;  /* 0x00000010006b7812 */ /* 0x001fc600078e3cff */
[----:B------:R-:W-:Y:S04]  /*8a50*/  STS.U8 [R4+UR60+0x6], R109 ;  /* 0x0000066d04007988 */ /* 0x000fe8000800003c */
[----:B------:R-:W-:Y:S01]  /*8a60*/  STS.U8 [R4+UR60+0x8], R110 ;  /* 0x0000086e04007988 */ /* 0x000fe2000800003c */
[----:B-1----:R-:W-:-:S03]  /*8a70*/  LOP3.LUT R108, R0, 0x20, RZ, 0x3c, !PT ;  /* 0x00000020006c7812 */ /* 0x002fc600078e3cff */
[----:B------:R-:W-:Y:S04]  /*8a80*/  STS.U8 [R4+UR60+0xa], R111 ;  /* 0x00000a6f04007988 */ /* 0x000fe8000800003c */
[----:B------:R-:W-:Y:S04]  /*8a90*/  STS.U8 [R4+UR60+0xc], R112 ;  /* 0x00000c7004007988 */ /* 0x000fe8000800003c */
[----:B------:R-:W-:Y:S04]  /*8aa0*/  STS.U8 [R4+UR60+0xe], R113 ;  /* 0x00000e7104007988 */ /* 0x000fe8000800003c */
[----:B------:R-:W-:Y:S04]  /*8ab0*/  STS.U8 [R0+UR60+0x2000], R115 ;  /* 0x0020007300007988 */ /* 0x000fe8000800003c */
[----:B------:R-:W-:Y:S04]  /*8ac0*/  STS.U8 [R0+UR60+0x3800], R119 ;  /* 0x0038007700007988 */ /* 0x000fe8000800003c */
[----:B-----5:R-:W-:Y:S04]  /*8ad0*/  STS.U8 [R0+UR60+0x3400], R127 ;  /* 0x0034007f00007988 */ /* 0x020fe8000800003c */
[----:B------:R-:W-:Y:S04]  /*8ae0*/  STS.U8 [R0+UR60+0x3000], R135 ;  /* 0x0030008700007988 */ /* 0x000fe8000800003c */
[----:B--2---:R-:W-:Y:S04]  /*8af0*/  STS.U8 [R0+UR60+0x2c00], R177 ;  /* 0x002c00b100007988 */ /* 0x004fe8000800003c */
[----:B------:R-:W-:Y:S04]  /*8b00*/  STS.U8 [R0+UR60+0x2800], R169 ;  /* 0x002800a900007988 */ /* 0x000fe8000800003c */
[----:B---3--:R-:W-:Y:S01]  /*8b10*/  STS.U8 [R0+UR60+0x2400], R161 ;  /* 0x002400a100007988 */ /* 0x008fe2000800003c */
[----:B------:R-:W-:Y:S01]  /*8b20*/  UMOV UR29, 0x40000040 ;  /* 0x40000040001d7882 */ /* 0x000fe20000000000 */
[----:B------:R-:W-:-:S02]  /*8b30*/  UMOV UR31, 0x40000040 ;  /* 0x40000040001f7882 */ /* 0x000fc40000000000 */
[----:B----4-:R-:W-:Y:S04]  /*8b40*/  STS.U8 [R0+UR60+0x3c00], R149 ;  /* 0x003c009500007988 */ /* 0x010fe8000800003c */
[----:B------:R-:W-:Y:S04]  /*8b50*/  STS.U8 [R107+UR60+0x2080], R154 ;  /* 0x0020809a6b007988 */ /* 0x000fe8000800003c */
[----:B------:R-:W-:Y:S04]  /*8b60*/  STS.U8 [R107+UR60+0x2480], R162 ;  /* 0x002480a26b007988 */ /* 0x000fe8000800003c */
[----:B------:R-:W-:Y:S04]  /*8b70*/  STS.U8 [R107+UR60+0x2880], R170 ;  /* 0x002880aa6b007988 */ /* 0x000fe8000800003c */
[----:B------:R-:W-:Y:S04]  /*8b80*/  STS.U8 [R107+UR60+0x2c80], R178 ;  /* 0x002c80b26b007988 */ /* 0x000fe8000800003c */
[----:B------:R-:W-:Y:S04]  /*8b90*/  STS.U8 [R107+UR60+0x3080], R134 ;  /* 0x003080866b007988 */ /* 0x000fe8000800003c */
[----:B------:R-:W-:Y:S04]  /*8ba0*/  STS.U8 [R107+UR60+0x3480], R126 ;  /* 0x0034807e6b007988 */ /* 0x000fe8000800003c */
[----:B------:R-:W-:Y:S04]  /*8bb0*/  STS.U8 [R107+UR60+0x3880], R118 ;  /* 0x003880766b007988 */ /* 0x000fe8000800003c */
[----:B------:R0:W-:Y:S04]  /*8bc0*/  STS.U8 [R107+UR60+0x3c80], R150 ;  /* 0x003c80966b007988 */ /* 0x0001e8000800003c */
[----:B------:R-:W-:Y:S01]  /*8bd0*/  STS.U8 [R108+UR60+0x2100], R155 ;  /* 0x0021009b6c007988 */ /* 0x000fe2000800003c */
[----:B0-----:R-:W-:-:S03]  /*8be0*/  LOP3.LUT R107, R0, 0x30, RZ, 0x3c, !PT ;  /* 0x00000030006b7812 */ /* 0x001fc600078e3cff */
[----:B------:R-:W-:Y:S04]  /*8bf0*/  STS.U8 [R108+UR60+0x2500], R163 ;  /* 0x002500a36c007988 */ /* 0x000fe8000800003c */
[----:B------:R-:W-:Y:S04]  /*8c00*/  STS.U8 [R108+UR60+0x2900], R171 ;  /* 0x002900ab6c007988 */ /* 0x000fe8000800003c */
[----:B------:R-:W-:Y:S04]  /*8c10*/  STS.U8 [R108+UR60+0x2d00], R141 ;  /* 0x002d008d6c007988 */ /* 0x000fe8000800003c */
[----:B------:R-:W-:Y:S04]  /*8c20*/  STS.U8 [R108+UR60+0x3100], R133 ;  /* 0x003100856c007988 */ /* 0x000fe8000800003c */
[----:B------:R-:W-:Y:S04]  /*8c30*/  STS.U8 [R108+UR60+0x3500], R125 ;  /* 0x0035007d6c007988 */ /* 0x000fe8000800003c */
[----:B------:R-:W-:Y:S04]  /*8c40*/  STS.U8 [R108+UR60+0x3900], R117 ;  /* 0x003900756c007988 */ /* 0x000fe8000800003c */
[----:B------:R0:W-:Y:S04]  /*8c50*/  STS.U8 [R108+UR60+0x3d00], R147 ;  /* 0x003d00936c007988 */ /* 0x0001e8000800003c */
[----:B------:R-:W-:Y:S04]  /*8c60*/  STS.U8 [R107+UR60+0x2180], R156 ;  /* 0x0021809c6b007988 */ /* 0x000fe8000800003c */
[----:B------:R-:W-:Y:S01]  /*8c70*/  STS.U8 [R107+UR60+0x2580], R164 ;  /* 0x002580a46b007988 */ /* 0x000fe2000800003c */
[----:B0-----:R-:W-:-:S03]  /*8c80*/  LOP3.LUT R108, R0, 0x40, RZ, 0x3c, !PT ;  /* 0x00000040006c7812 */ /* 0x001fc600078e3cff */
        /* <DEDUP_REMOVED lines=40> */
[----:B------:R0:W-:Y:S01]  /*8f10*/  STS.U8 [R107+UR60+0x3f80], R114 ;  /* 0x003f80726b007988 */ /* 0x0001e2000800003c */
[----:B------:R1:W-:Y:S06]  /*8f20*/  MEMBAR.ALL.CTA ;  /* 0x0000000000007992 */ /* 0x0003ec0000008000 */
[----:B-1----:R-:W1:Y:S02]  /*8f30*/  FENCE.VIEW.ASYNC.S ;  /* 0x00000000000073c6 */ /* 0x002e640000000000 */
[----:B-1----:R-:W-:Y:S06]  /*8f40*/  BAR.SYNC.DEFER_BLOCKING 0x0 ;  /* 0x0000000000007b1d */ /* 0x002fec0000010000 */
[----:B------:R-:W-:-:S06]  /*8f50*/  WARPGROUP.ARRIVE ;  /* 0x00000000000079c5 */ /* 0x000fcc0000000000 */
[----:B------:R-:W-:Y:S04]  /*8f60*/  QGMMA.64x64x32.F32.E4M3.E4M3 R24, gdesc[UR28], R24 ;  /* 0x00e000001c1879f3 */ /* 0x000fe80008700818 */
[----:B------:R-:W-:Y:S04]  /*8f70*/  QGMMA.64x64x32.F32.E4M3.E4M3 R24, gdesc[UR16], R24 ;  /* 0x00e00000101879f3 */ /* 0x000fe80008700818 */
[----:B------:R-:W-:Y:S01]  /*8f80*/  QGMMA.64x64x32.F32.E4M3.E4M3 R24, gdesc[UR20], R24 ;  /* 0x00e00000141879f3 */ /* 0x000fe20008700818 */
[----:B------:R-:W-:Y:S01]  /*8f90*/  R2UR UR31, R235 ;  /* 0x00000000eb1f72ca */ /* 0x000fe200000e0000 */
[----:B------:R-:W-:-:S02]  /*8fa0*/  USHF.R.S32.HI UR29, URZ, 0x1f, UR4 ;  /* 0x0000001f3f1d7899 */ /* 0x000fc40008011404 */
[----:B------:R-:W-:-:S04]  /*8fb0*/  IADD3 R10, P2, R10, UR4, RZ ;  /* 0x000000040a0a7c10 */ /* 0x000fc8000ff5e0ff */
[----:B------:R-:W-:Y:S02]  /*8fc0*/  IADD3.X R56, R56, UR29, RZ, P2, !PT ;  /* 0x0000001d38387c10 */ /* 0x000fe400097fe4ff */
[----:B------:R-:W-:-:S04]  /*8fd0*/  IADD3 R15, P2, R15, UR4, RZ ;  /* 0x000000040f0f7c10 */ /* 0x000fc8000ff5e0ff */
[----:B0-----:R-:W-:Y:S01]  /*8fe0*/  IMAD.U32 R107, RZ, RZ, UR31 ;  /* 0x0000001fff6b7e24 */ /* 0x001fe2000f8e00ff */
[----:B------:R-:W-:Y:S02]  /*8ff0*/  IADD3 R83, P0, R83, UR31, RZ ;  /* 0x0000001f53537c10 */ /* 0x000fe4000ff1e0ff */
[----:B------:R-:W-:Y:S02]  /*9000*/  IADD3 R105, P5, R105, UR4, RZ ;  /* 0x0000000469697c10 */ /* 0x000fe4000ffbe0ff */
[----:B------:R-:W-:Y:S02]  /*9010*/  LEA.HI.X.SX32 R104, R107, R104, 0x1, P0 ;  /* 0x000000686b687211 */ /* 0x000fe400000f0eff */
[----:B------:R-:W-:Y:S02]  /*9020*/  IADD3 R5, P0, R5, UR4, RZ ;  /* 0x0000000405057c10 */ /* 0x000fe4000ff1e0ff */
[----:B------:R-:W-:Y:S02]  /*9030*/  IADD3 R6, P4, R6, UR4, RZ ;  /* 0x0000000406067c10 */ /* 0x000fe4000ff9e0ff */
[----:B------:R-:W-:-:S02]  /*9040*/  IADD3 R8, P3, R8, UR4, RZ ;  /* 0x0000000408087c10 */ /* 0x000fc4000ff7e0ff */
[----:B------:R-:W-:Y:S02]  /*9050*/  IADD3.X R70, R70, UR29, RZ, P2, !PT ;  /* 0x0000001d46467c10 */ /* 0x000fe400097fe4ff */
[----:B------:R-:W-:Y:S01]  /*9060*/  IADD3 R61, P2, R61, UR4, RZ ;  /* 0x000000043d3d7c10 */ /* 0x000fe2000ff5e0ff */
[----:B------:R-:W-:Y:S01]  /*9070*/  QGMMA.64x64x32.F32.E4M3.E4M3 R24, gdesc[UR24], R24, gsb0 ;  /* 0x00e00000181879f3 */ /* 0x000fe20008000818 */
[----:B------:R-:W-:Y:S02]  /*9080*/  IADD3.X R16, R16, UR29, RZ, P5, !PT ;  /* 0x0000001d10107c10 */ /* 0x000fe4000affe4ff */
[----:B------:R-:W-:Y:S02]  /*9090*/  IADD3.X R18, R18, UR29, RZ, P0, !PT ;  /* 0x0000001d12127c10 */ /* 0x000fe400087fe4ff */
[----:B------:R-:W-:Y:S02]  /*90a0*/  IADD3.X R20, R20, UR29, RZ, P4, !PT ;  /* 0x0000001d14147c10 */ /* 0x000fe4000a7fe4ff */
[----:B------:R-:W-:-:S02]  /*90b0*/  IADD3.X R22, R22, UR29, RZ, P3, !PT ;  /* 0x0000001d16167c10 */ /* 0x000fc40009ffe4ff */
[----:B------:R-:W-:Y:S02]  /*90c0*/  IADD3 R12, P1, R12, UR4, RZ ;  /* 0x000000040c0c7c10 */ /* 0x000fe4000ff3e0ff */
[----:B------:R-:W-:Y:S02]  /*90d0*/  IADD3 R14, P6, R14, UR4, RZ ;  /* 0x000000040e0e7c10 */ /* 0x000fe4000ffde0ff */
[----:B------:R-:W-:Y:S02]  /*90e0*/  IADD3 R7, P5, R7, UR4, RZ ;  /* 0x0000000407077c10 */ /* 0x000fe4000ffbe0ff */
[----:B------:R-:W-:Y:S02]  /*90f0*/  IADD3 R9, P0, R9, UR4, RZ ;  /* 0x0000000409097c10 */ /* 0x000fe4000ff1e0ff */
[----:B------:R-:W-:Y:S02]  /*9100*/  IADD3 R11, P4, R11, UR4, RZ ;  /* 0x000000040b0b7c10 */ /* 0x000fe4000ff9e0ff */
[----:B------:R-:W-:-:S02]  /*9110*/  IADD3 R13, P3, R13, UR4, RZ ;  /* 0x000000040d0d7c10 */ /* 0x000fc4000ff7e0ff */
[----:B------:R-:W-:Y:S02]  /*9120*/  IADD3.X R84, R84, UR29, RZ, P2, !PT ;  /* 0x0000001d54547c10 */ /* 0x000fe400097fe4ff */
[----:B------:R-:W-:Y:S02]  /*9130*/  IADD3 R75, P2, R75, UR4, RZ ;  /* 0x000000044b4b7c10 */ /* 0x000fe4000ff5e0ff */
[----:B------:R-:W-:Y:S02]  /*9140*/  IADD3.X R58, R58, UR29, RZ, P1, !PT ;  /* 0x0000001d3a3a7c10 */ /* 0x000fe40008ffe4ff */
[----:B------:R-:W-:Y:S02]  /*9150*/  IADD3.X R60, R60, UR29, RZ, P6, !PT ;  /* 0x0000001d3c3c7c10 */ /* 0x000fe4000b7fe4ff */
[----:B------:R-:W-:Y:S02]  /*9160*/  IADD3.X R62, R62, UR29, RZ, P5, !PT ;  /* 0x0000001d3e3e7c10 */ /* 0x000fe4000affe4ff */
[----:B------:R-:W-:-:S02]  /*9170*/  IADD3.X R64, R64, UR29, RZ, P0, !PT ;  /* 0x0000001d40407c10 */ /* 0x000fc400087fe4ff */
[----:B------:R-:W-:Y:S02]  /*9180*/  IADD3.X R66, R66, UR29, RZ, P4, !PT ;  /* 0x0000001d42427c10 */ /* 0x000fe4000a7fe4ff */
[----:B------:R-:W-:Y:S02]  /*9190*/  IADD3.X R68, R68, UR29, RZ, P3, !PT ;  /* 0x0000001d44447c10 */ /* 0x000fe40009ffe4ff */
[----:B------:R-:W-:Y:S02]  /*91a0*/  IADD3 R17, P1, R17, UR4, RZ ;  /* 0x0000000411117c10 */ /* 0x000fe4000ff3e0ff */
[----:B------:R-:W-:Y:S02]  /*91b0*/  IADD3 R19, P6, R19, UR4, RZ ;  /* 0x0000000413137c10 */ /* 0x000fe4000ffde0ff */
[----:B------:R-:W-:Y:S02]  /*91c0*/  IADD3 R21, P5, R21, UR4, RZ ;  /* 0x0000000415157c10 */ /* 0x000fe4000ffbe0ff */
[----:B------:R-:W-:-:S02]  /*91d0*/  IADD3 R23, P0, R23, UR4, RZ ;  /* 0x0000000417177c10 */ /* 0x000fc4000ff1e0ff */
[----:B------:R-:W-:Y:S02]  /*91e0*/  IADD3 R57, P4, R57, UR4, RZ ;  /* 0x0000000439397c10 */ /* 0x000fe4000ff9e0ff */
[----:B------:R-:W-:Y:S02]  /*91f0*/  IADD3 R59, P3, R59, UR4, RZ ;  /* 0x000000043b3b7c10 */ /* 0x000fe4000ff7e0ff */
[----:B------:R-:W-:Y:S02]  /*9200*/  IADD3.X R94, R94, UR29, RZ, P2, !PT ;  /* 0x0000001d5e5e7c10 */ /* 0x000fe400097fe4ff */
[----:B------:R-:W-:Y:S02]  /*9210*/  IADD3 R89, P2, R89, UR4, RZ ;  /* 0x0000000459597c10 */ /* 0x000fe4000ff5e0ff */
[----:B------:R-:W-:Y:S02]  /*9220*/  IADD3.X R72, R72, UR29, RZ, P1, !PT ;  /* 0x0000001d48487c10 */ /* 0x000fe40008ffe4ff */
[----:B------:R-:W-:-:S02]  /*9230*/  IADD3.X R74, R74, UR29, RZ, P6, !PT ;  /* 0x0000001d4a4a7c10 */ /* 0x000fc4000b7fe4ff */
[----:B------:R-:W-:Y:S02]  /*9240*/  IADD3.X R76, R76, UR29, RZ, P5, !PT ;  /* 0x0000001d4c4c7c10 */ /* 0x000fe4000affe4ff */
[----:B------:R-:W-:Y:S02]  /*9250*/  IADD3.X R78, R78, UR29, RZ, P0, !PT ;  /* 0x0000001d4e4e7c10 */ /* 0x000fe400087fe4ff */
[----:B------:R-:W-:Y:S02]  /*9260*/  IADD3.X R80, R80, UR29, RZ, P4, !PT ;  /* 0x0000001d50507c10 */ /* 0x000fe4000a7fe4ff */
[----:B------:R-:W-:Y:S01]  /*9270*/  IADD3.X R82, R82, UR29, RZ, P3, !PT ;  /* 0x0000001d52527c10 */ /* 0x000fe20009ffe4ff */
[----:B------:R-:W-:Y:S01]  /*9280*/  UIADD3 UR61, UR61, -0x1, URZ ;  /* 0xffffffff3d3d7890 */ /* 0x000fe2000fffe03f */
[----:B------:R-:W-:Y:S02]  /*9290*/  IADD3 R63, P1, R63, UR4, RZ ;  /* 0x000000043f3f7c10 */ /* 0x000fe4000ff3e0ff */
[----:B------:R-:W-:-:S02]  /*92a0*/  IADD3 R65, P6, R65, UR4, RZ ;  /* 0x0000000441417c10 */ /* 0x000fc4000ffde0ff */
[----:B------:R-:W-:Y:S02]  /*92b0*/  IADD3 R67, P5, R67, UR4, RZ ;  /* 0x0000000443437c10 */ /* 0x000fe4000ffbe0ff */
[----:B------:R-:W-:Y:S02]  /*92c0*/  IADD3 R69, P0, R69, UR4, RZ ;  /* 0x0000000445457c10 */ /* 0x000fe4000ff1e0ff */
[----:B------:R-:W-:Y:S02]  /*92d0*/  IADD3 R71, P4, R71, UR4, RZ ;  /* 0x0000000447477c10 */ /* 0x000fe4000ff9e0ff */
[----:B------:R-:W-:Y:S02]  /*92e0*/  IADD3 R73, P3, R73, UR4, RZ ;  /* 0x0000000449497c10 */ /* 0x000fe4000ff7e0ff */
[----:B------:R-:W-:Y:S02]  /*92f0*/  IADD3.X R101, R101, UR29, RZ, P2, !PT ;  /* 0x0000001d65657c10 */ /* 0x000fe400097fe4ff */
[----:B------:R-:W-:Y:S01]  /*9300*/  IADD3 R193, P2, R193, UR4, RZ ;  /* 0x00000004c1c17c10 */ /* 0x000fe2000ff5e0ff */
[----:B------:R-:W-:Y:S01]  /*9310*/  UIADD3 UR58, UP4, UR4, UR58, URZ ;  /* 0x0000003a043a7290 */ /* 0x000fe2000ff9e03f */
[----:B------:R-:W-:Y:S01]  /*9320*/  IADD3.X R86, R86, UR29, RZ, P1, !PT ;  /* 0x0000001d56567c10 */ /* 0x000fe20008ffe4ff */
[----:B------:R-:W-:Y:S01]  /*9330*/  UIADD3 UR57, UP3, UR4, UR57, URZ ;  /* 0x0000003904397290 */ /* 0x000fe2000ff7e03f */
[----:B------:R-:W-:Y:S01]  /*9340*/  IADD3.X R88, R88, UR29, RZ, P6, !PT ;  /* 0x0000001d58587c10 */ /* 0x000fe2000b7fe4ff */
[----:B------:R-:W-:Y:S01]  /*9350*/  UIADD3 UR56, UP2, UR4, UR56, URZ ;  /* 0x0000003804387290 */ /* 0x000fe2000ff5e03f */
[----:B------:R-:W-:Y:S01]  /*9360*/  IADD3.X R90, R90, UR29, RZ, P5, !PT ;  /* 0x0000001d5a5a7c10 */ /* 0x000fe2000affe4ff */
[----:B------:R-:W-:Y:S01]  /*9370*/  UIADD3 UR55, UP1, UR4, UR55, URZ ;  /* 0x0000003704377290 */ /* 0x000fe2000ff3e03f */
        /* <DEDUP_REMOVED lines=10> */
[----:B------:R-:W-:Y:S01]  /*9420*/  ISETP.NE.U32.AND P2, PT, RZ, UR61, PT ;  /* 0x0000003dff007c0c */ /* 0x000fe2000bf45070 */
[----:B------:R-:W-:Y:S02]  /*9430*/  UIADD3.X UR38, UR29, UR38, URZ, UP4, !UPT ;  /* 0x000000261d267290 */ /* 0x000fe4000a7fe43f */
[----:B------:R-:W-:Y:S01]  /*9440*/  IADD3.X R95, R95, UR29, RZ, P1, !PT ;  /* 0x0000001d5f5f7c10 */ /* 0x000fe20008ffe4ff */
[----:B------:R-:W-:-:S02]  /*9450*/  UIADD3.X UR37, UR29, UR37, URZ, UP3, !UPT ;  /* 0x000000251d257290 */ /* 0x000fc40009ffe43f */
[----:B------:R-:W-:Y:S01]  /*9460*/  IADD3.X R96, R96, UR29, RZ, P6, !PT ;  /* 0x0000001d60607c10 */ /* 0x000fe2000b7fe4ff */
[----:B------:R-:W-:Y:S02]  /*9470*/  UIADD3.X UR36, UR29, UR36, URZ, UP2, !UPT ;  /* 0x000000241d247290 */ /* 0x000fe400097fe43f */
[----:B------:R-:W-:Y:S01]  /*9480*/  IADD3.X R97, R97, UR29, RZ, P5, !PT ;  /* 0x0000001d61617c10 */ /* 0x000fe2000affe4ff */
[----:B------:R-:W-:Y:S02]  /*9490*/  UIADD3.X UR35, UR29, UR35, URZ, UP1, !UPT ;  /* 0x000000231d237290 */ /* 0x000fe40008ffe43f */
[----:B------:R-:W-:Y:S01]  /*94a0*/  IADD3.X R98, R98, UR29, RZ, P0, !PT ;  /* 0x0000001d62627c10 */ /* 0x000fe200087fe4ff */
[----:B------:R-:W-:Y:S01]  /*94b0*/  UIADD3 UR54, UP0, UR4, UR54, URZ ;  /* 0x0000003604367290 */ /* 0x000fe2000ff1e03f */
[----:B------:R-:W-:Y:S01]  /*94c0*/  IADD3.X R99, R99, UR29, RZ, P4, !PT ;  /* 0x0000001d63637c10 */ /* 0x000fe2000a7fe4ff */
[----:B------:R-:W-:Y:S01]  /*94d0*/  UIADD3 UR53, UP6, UR4, UR53, URZ ;  /* 0x0000003504357290 */ /* 0x000fe2000ffde03f */
[----:B------:R-:W-:Y:S01]  /*94e0*/  IADD3.X R100, R100, UR29, RZ, P3, !PT ;  /* 0x0000001d64647c10 */ /* 0x000fe20009ffe4ff */
[----:B------:R-:W-:-:S02]  /*94f0*/  UIADD3 UR52, UP5, UR4, UR52, URZ ;  /* 0x0000003404347290 */ /* 0x000fc4000ffbe03f */
[----:B------:R-:W-:Y:S01]  /*9500*/  IADD3 R181, P1, R181, UR4, RZ ;  /* 0x00000004b5b57c10 */ /* 0x000fe2000ff3e0ff */
[----:B------:R-:W-:Y:S02]  /*9510*/  UIADD3 UR51, UP4, UR4, UR51, URZ ;  /* 0x0000003304337290 */ /* 0x000fe4000ff9e03f */
[----:B------:R-:W-:Y:S01]  /*9520*/  IADD3 R183, P6, R183, UR4, RZ ;  /* 0x00000004b7b77c10 */ /* 0x000fe2000ffde0ff */
[----:B------:R-:W-:Y:S02]  /*9530*/  UIADD3 UR50, UP3, UR4, UR50, URZ ;  /* 0x0000003204327290 */ /* 0x000fe4000ff7e03f */
[----:B------:R-:W-:Y:S01]  /*9540*/  IADD3 R185, P5, R185, UR4, RZ ;  /* 0x00000004b9b97c10 */ /* 0x000fe2000ffbe0ff */
[----:B------:R-:W-:Y:S02]  /*9550*/  UIADD3 UR49, UP2, UR4, UR49, URZ ;  /* 0x0000003104317290 */ /* 0x000fe4000ff5e03f */
[----:B------:R-:W-:Y:S01]  /*9560*/  IADD3 R187, P0, R187, UR4, RZ ;  /* 0x00000004bbbb7c10 */ /* 0x000fe2000ff1e0ff */
[----:B------:R-:W-:-:S02]  /*9570*/  UIADD3 UR48, UP1, UR4, UR48, URZ ;  /* 0x0000003004307290 */ /* 0x000fc4000ff3e03f */
[----:B------:R-:W-:Y:S02]  /*9580*/  IADD3 R189, P4, R189, UR4, RZ ;  /* 0x00000004bdbd7c10 */ /* 0x000fe4000ff9e0ff */
[----:B------:R-:W-:Y:S01]  /*9590*/  IADD3 R191, P3, R191, UR4, RZ ;  /* 0x00000004bfbf7c10 */ /* 0x000fe2000ff7e0ff */
[----:B------:R-:W-:Y:S02]  /*95a0*/  UIADD3.X UR34, UR29, UR34, URZ, UP0, !UPT ;  /* 0x000000221d227290 */ /* 0x000fe400087fe43f */
[----:B------:R-:W-:Y:S01]  /*95b0*/  IADD3.X R102, R102, UR29, RZ, P1, !PT ;  /* 0x0000001d66667c10 */ /* 0x000fe20008ffe4ff */
[----:B------:R-:W-:Y:S02]  /*95c0*/  UIADD3.X UR33, UR29, UR33, URZ, UP6, !UPT ;  /* 0x000000211d217290 */ /* 0x000fe4000b7fe43f */
[----:B------:R-:W-:Y:S01]  /*95d0*/  IADD3.X R182, R182, UR29, RZ, P6, !PT ;  /* 0x0000001db6b67c10 */ /* 0x000fe2000b7fe4ff */
        /* <DEDUP_REMOVED lines=8> */
[----:B------:R-:W-:Y:S01]  /*9660*/  UIADD3.X UR12, UR29, UR12, URZ, UP1, !UPT ;  /* 0x0000000c1d0c7290 */ /* 0x000fe20008ffe43f */
[----:B------:R-:W-:Y:S01]  /*9670*/  IADD3 R195, P1, R195, UR4, RZ ;  /* 0x00000004c3c37c10 */ /* 0x000fe2000ff3e0ff */
[----:B------:R-:W-:Y:S02]  /*9680*/  UIADD3 UR47, UP0, UR4, UR47, URZ ;  /* 0x0000002f042f7290 */ /* 0x000fe4000ff1e03f */
[----:B------:R-:W-:Y:S01]  /*9690*/  IADD3 R197, P6, R197, UR4, RZ ;  /* 0x00000004c5c57c10 */ /* 0x000fe2000ffde0ff */
        /* <DEDUP_REMOVED lines=9> */
[----:B------:R-:W-:Y:S01]  /*9730*/  UIADD3 UR39, UP1, UR4, UR39, URZ ;  /* 0x0000002704277290 */ /* 0x000fe2000ff3e03f */
[----:B------:R-:W-:Y:S01]  /*9740*/  IADD3.X R194, R194, UR29, RZ, P1, !PT ;  /* 0x0000001dc2c27c10 */ /* 0x000fe20008ffe4ff */
[----:B------:R-:W-:Y:S01]  /*9750*/  UIADD3 UR59, UR59, -0x80, URZ ;  /* 0xffffff803b3b7890 */ /* 0x000fe2000fffe03f */
        /* <DEDUP_REMOVED lines=9> */
[----:B------:R-:W-:Y:S01]  /*97f0*/  UIADD3.X UR7, UR29, UR7, URZ, UP3, !UPT ;  /* 0x000000071d077290 */ /* 0x000fe20009ffe43f */
[----:B------:R-:W-:Y:S02]  /*9800*/  WARPGROUP.DEPBAR.LE gsb0, 0x0 ;  /* 0x00008000000079c5 */ /* 0x000fe40000010000 */
[----:B------:R-:W-:Y:S02]  /*9810*/  UIADD3.X UR6, UR29, UR6, URZ, UP2, !UPT ;  /* 0x000000061d067290 */ /* 0x000fe400097fe43f */
[----:B------:R-:W-:Y:S01]  /*9820*/  UIADD3.X UR5, UR29, UR5, URZ, UP1, !UPT ;  /* 0x000000051d057290 */ /* 0x000fe20008ffe43f */
[----:B------:R-:W-:Y:S11]  /*9830*/  @P2 BRA `(.L_x_2) ;  /* 0xffffffbc00e02947 */ /* 0x000ff6000383ffff */
.L_x_1:
[----:B------:R-:W2:Y:S01]  /*9840*/  LDL.LU R108, [R1+0x8] ;  /* 0x00000800016c7983 */ /* 0x000ea20000300800 */
[----:B------:R-:W-:Y:S01]  /*9850*/  F2FP.SATFINITE.E4M3.F32.PACK_AB_MERGE_C R24, R25, R24, RZ ;  /* 0x000000181918723e */ /* 0x000fe200048070ff */
[----:B------:R-:W-:Y:S01]  /*9860*/  ULDC.64 UR6, c[0x0][0x228] ;  /* 0x00008a0000067ab9 */ /* 0x000fe20000000a00 */
[----:B------:R-:W-:Y:S01]  /*9870*/  F2FP.SATFINITE.E4M3.F32.PACK_AB_MERGE_C R28, R29, R28, RZ ;  /* 0x0000001c1d1c723e */ /* 0x000fe200048070ff */
[----:B------:R-:W0:Y:S01]  /*9880*/  S2R R107, SR_TID.X ;  /* 0x00000000006b7919 */ /* 0x000e220000002100 */
[----:B------:R-:W-:Y:S01]  /*9890*/  F2FP.SATFINITE.E4M3.F32.PACK_AB_MERGE_C R32, R33, R32, RZ ;  /* 0x000000202120723e */ /* 0x000fe200048070ff */
[----:B------:R-:W-:Y:S01]  /*98a0*/  ULDC UR4, c[0x0][0x244] ;  /* 0x0000910000047ab9 */ /* 0x000fe20000000800 */
[----:B------:R-:W-:Y:S02]  /*98b0*/  F2FP.SATFINITE.E4M3.F32.PACK_AB_MERGE_C R26, R27, R26, RZ ;  /* 0x0000001a1b1a723e */ /* 0x000fe400048070ff */
[----:B------:R-:W-:Y:S02]  /*98c0*/  F2FP.SATFINITE.E4M3.F32.PACK_AB_MERGE_C R30, R31, R30, RZ ;  /* 0x0000001e1f1e723e */ /* 0x000fe400048070ff */
[----:B------:R-:W-:-:S02]  /*98d0*/  F2FP.SATFINITE.E4M3.F32.PACK_AB_MERGE_C R34, R35, R34, RZ ;  /* 0x000000222322723e */ /* 0x000fc400048070ff */
[----:B------:R-:W-:Y:S02]  /*98e0*/  F2FP.SATFINITE.E4M3.F32.PACK_AB_MERGE_C R40, R41, R40, RZ ;  /* 0x000000282928723e */ /* 0x000fe400048070ff */
[----:B------:R-:W-:Y:S02]  /*98f0*/  F2FP.SATFINITE.E4M3.F32.PACK_AB_MERGE_C R44, R45, R44, RZ ;  /* 0x0000002c2d2c723e */ /* 0x000fe400048070ff */
[----:B------:R-:W-:Y:S02]  /*9900*/  F2FP.SATFINITE.E4M3.F32.PACK_AB_MERGE_C R48, R49, R48, RZ ;  /* 0x000000303130723e */ /* 0x000fe400048070ff */
[----:B------:R-:W-:Y:S02]  /*9910*/  F2FP.SATFINITE.E4M3.F32.PACK_AB_MERGE_C R42, R43, R42, RZ ;  /* 0x0000002a2b2a723e */ /* 0x000fe400048070ff */
[----:B------:R-:W-:Y:S02]  /*9920*/  F2FP.SATFINITE.E4M3.F32.PACK_AB_MERGE_C R46, R47, R46, RZ ;  /* 0x0000002e2f2e723e */ /* 0x000fe400048070ff */
[----:B------:R-:W-:-:S02]  /*9930*/  F2FP.SATFINITE.E4M3.F32.PACK_AB_MERGE_C R50, R51, R50, RZ ;  /* 0x000000323332723e */ /* 0x000fc400048070ff */
[----:B------:R-:W-:Y:S02]  /*9940*/  LOP3.LUT R24, R24, 0xffff, RZ, 0xc0, !PT ;  /* 0x0000ffff18187812 */ /* 0x000fe400078ec0ff */
[----:B------:R-:W-:Y:S02]  /*9950*/  LOP3.LUT R17, R28, 0xffff, RZ, 0xc0, !PT ;  /* 0x0000ffff1c117812 */ /* 0x000fe400078ec0ff */
[----:B------:R-:W-:Y:S02]  /*9960*/  LOP3.LUT R25, R32, 0xffff, RZ, 0xc0, !PT ;  /* 0x0000ffff20197812 */ /* 0x000fe400078ec0ff */
[----:B------:R-:W-:Y:S02]  /*9970*/  LOP3.LUT R26, R26, 0xffff, RZ, 0xc0, !PT ;  /* 0x0000ffff1a1a7812 */ /* 0x000fe400078ec0ff */
[----:B------:R-:W-:Y:S02]  /*9980*/  LOP3.LUT R21, R30, 0xffff, RZ, 0xc0, !PT ;  /* 0x0000ffff1e157812 */ /* 0x000fe400078ec0ff */
[----:B------:R-:W-:Y:S01]  /*9990*/  LOP3.LUT R27, R34, 0xffff, RZ, 0xc0, !PT ;  /* 0x0000ffff221b7812 */ /* 0x000fe200078ec0ff */
[----:B0-----:R-:W-:Y:S01]  /*99a0*/  IMAD.SHL.U32 R4, R107, 0x80, RZ ;  /* 0x000000806b047824 */ /* 0x001fe200078e00ff */
[----:B------:R-:W-:-:S02]  /*99b0*/  LOP3.LUT R40, R40, 0xffff, RZ, 0xc0, !PT ;  /* 0x0000ffff28287812 */ /* 0x000fc400078ec0ff */
[----:B------:R-:W-:Y:S02]  /*99c0*/  LOP3.LUT R29, R44, 0xffff, RZ, 0xc0, !PT ;  /* 0x0000ffff2c1d7812 */ /* 0x000fe400078ec0ff */
[----:B------:R-:W-:Y:S01]  /*99d0*/  LOP3.LUT R5, R4, 0x400, RZ, 0xc0, !PT ;  /* 0x0000040004057812 */ /* 0x000fe200078ec0ff */
[----:B------:R-:W-:Y:S01]  /*99e0*/  IMAD.SHL.U32 R4, R107, 0x8, RZ ;  /* 0x000000086b047824 */ /* 0x000fe200078e00ff */
[----:B------:R-:W-:Y:S02]  /*99f0*/  LOP3.LUT R33, R48, 0xffff, RZ, 0xc0, !PT ;  /* 0x0000ffff30217812 */ /* 0x000fe400078ec0ff */
[----:B------:R-:W-:Y:S02]  /*9a00*/  LOP3.LUT R42, R42, 0xffff, RZ, 0xc0, !PT ;  /* 0x0000ffff2a2a7812 */ /* 0x000fe400078ec0ff */
[----:B------:R-:W-:Y:S02]  /*9a10*/  LOP3.LUT R4, R4, 0x380, RZ, 0xc0, !PT ;  /* 0x0000038004047812 */ /* 0x000fe400078ec0ff */
[----:B------:R-:W-:-:S02]  /*9a20*/  LOP3.LUT R31, R46, 0xffff, RZ, 0xc0, !PT ;  /* 0x0000ffff2e1f7812 */ /* 0x000fc400078ec0ff */
[----:B------:R-:W-:Y:S02]  /*9a30*/  LOP3.LUT R35, R50, 0xffff, RZ, 0xc0, !PT ;  /* 0x0000ffff32237812 */ /* 0x000fe400078ec0ff */
[--C-:B------:R-:W-:Y:S02]  /*9a40*/  PRMT R7, R27, 0x3340, R0.reuse ;  /* 0x000033401b077816 */ /* 0x100fe40000000000 */
[--C-:B------:R-:W-:Y:S02]  /*9a50*/  PRMT R9, R33, 0x3340, R0.reuse ;  /* 0x0000334021097816 */ /* 0x100fe40000000000 */
[----:B------:R-:W-:Y:S02]  /*9a60*/  PRMT R6, R26, 0x3340, R21 ;  /* 0x000033401a067816 */ /* 0x000fe40000000015 */
[----:B------:R-:W-:Y:S02]  /*9a70*/  PRMT R8, R40, 0x3340, R29 ;  /* 0x0000334028087816 */ /* 0x000fe4000000001d */
[----:B------:R-:W-:-:S02]  /*9a80*/  PRMT R13, R35, 0x3340, R0 ;  /* 0x00003340230d7816 */ /* 0x000fc40000000000 */
[----:B------:R-:W-:Y:S02]  /*9a90*/  PRMT R12, R42, 0x3340, R31 ;  /* 0x000033402a0c7816 */ /* 0x000fe4000000001f */
[----:B------:R-:W-:Y:S02]  /*9aa0*/  PRMT R15, R6, 0x5410, R7 ;  /* 0x00005410060f7816 */ /* 0x000fe40000000007 */
[----:B------:R-:W-:Y:S02]  /*9ab0*/  PRMT R19, R8, 0x5410, R9 ;  /* 0x0000541008137816 */ /* 0x000fe40000000009 */
[----:B------:R-:W-:Y:S02]  /*9ac0*/  SHF.R.U32.HI R6, RZ, 0x8, R17 ;  /* 0x00000008ff067819 */ /* 0x000fe40000011611 */
[----:B------:R-:W-:Y:S02]  /*9ad0*/  SHF.R.U32.HI R8, RZ, 0x8, R25 ;  /* 0x00000008ff087819 */ /* 0x000fe40000011619 */
[----:B------:R-:W-:-:S02]  /*9ae0*/  SHF.R.U32.HI R7, RZ, 0x8, R21 ;  /* 0x00000008ff077819 */ /* 0x000fc40000011615 */
[----:B------:R-:W-:Y:S02]  /*9af0*/  PRMT R23, R12, 0x5410, R13 ;  /* 0x000054100c177816 */ /* 0x000fe4000000000d */
[----:B------:R-:W-:Y:S02]  /*9b00*/  SHF.R.U32.HI R9, RZ, 0x8, R27 ;  /* 0x00000008ff097819 */ /* 0x000fe4000001161b */
[----:B------:R-:W-:Y:S02]  /*9b10*/  LOP3.LUT R6, R6, 0xffff, RZ, 0xc0, !PT ;  /* 0x0000ffff06067812 */ /* 0x000fe400078ec0ff */
[----:B------:R-:W-:Y:S02]  /*9b20*/  LOP3.LUT R8, R8, 0xffff, RZ, 0xc0, !PT ;  /* 0x0000ffff08087812 */ /* 0x000fe400078ec0ff */
[----:B------:R-:W-:Y:S02]  /*9b30*/  LOP3.LUT R7, R7, 0xffff, RZ, 0xc0, !PT ;  /* 0x0000ffff07077812 */ /* 0x000fe400078ec0ff */
[----:B------:R-:W-:-:S02]  /*9b40*/  LOP3.LUT R9, R9, 0xffff, RZ, 0xc0, !PT ;  /* 0x0000ffff09097812 */ /* 0x000fc400078ec0ff */
[----:B------:R-:W-:Y:S02]  /*9b50*/  PRMT R12, R8, 0x3340, R1 ;  /* 0x00003340080c7816 */ /* 0x000fe40000000001 */
[----:B------:R-:W-:Y:S02]  /*9b60*/  SHF.R.U32.HI R8, RZ, 0x8, R33 ;  /* 0x00000008ff087819 */ /* 0x000fe40000011621 */
[----:B------:R-:W-:Y:S02]  /*9b70*/  F2FP.SATFINITE.E4M3.F32.PACK_AB_MERGE_C R52, R53, R52, RZ ;  /* 0x000000343534723e */ /* 0x000fe400048070ff */
[----:B------:R-:W-:Y:S02]  /*9b80*/  LOP3.LUT R8, R8, 0xffff, RZ, 0xc0, !PT ;  /* 0x0000ffff08087812 */ /* 0x000fe400078ec0ff */
[----:B------:R-:W-:Y:S02]  /*9b90*/  LOP3.LUT R52, R52, 0xffff, RZ, 0xc0, !PT ;  /* 0x0000ffff34347812 */ /* 0x000fe400078ec0ff */
[----:B------:R-:W-:-:S02]  /*9ba0*/  F2FP.SATFINITE.E4M3.F32.PACK_AB_MERGE_C R36, R37, R36, RZ ;  /* 0x000000242524723e */ /* 0x000fc400048070ff */
[----:B------:R-:W-:Y:S02]  /*9bb0*/  F2FP.SATFINITE.E4M3.F32.PACK_AB_MERGE_C R38, R39, R38, RZ ;  /* 0x000000262726723e */ /* 0x000fe400048070ff */
[----:B------:R-:W-:Y:S02]  /*9bc0*/  LOP3.LUT R36, R36, 0xffff, RZ, 0xc0, !PT ;  /* 0x0000ffff24247812 */ /* 0x000fe400078ec0ff */
[----:B------:R-:W-:Y:S02]  /*9bd0*/  LOP3.LUT R38, R38, 0xffff, RZ, 0xc0, !PT ;  /* 0x0000ffff26267812 */ /* 0x000fe400078ec0ff */
[----:B------:R-:W-:Y:S02]  /*9be0*/  F2FP.SATFINITE.E4M3.F32.PACK_AB_MERGE_C R54, R55, R54, RZ ;  /* 0x000000363736723e */ /* 0x000fe400048070ff */
[----:B------:R-:W-:Y:S02]  /*9bf0*/  PRMT R48, R19, 0x4210, R52 ;  /* 0x0000421013307816 */ /* 0x000fe40000000034 */
[----:B------:R-:W-:-:S02]  /*9c00*/  LOP3.LUT R54, R54, 0xffff, RZ, 0xc0, !PT ;  /* 0x0000ffff36367812 */ /* 0x000fc400078ec0ff */
[----:B------:R-:W-:Y:S02]  /*9c10*/  LOP3.LUT R20, R3, 0x32, R2, 0xfe, !PT ;  /* 0x0000003203147812 */ /* 0x000fe400078efe02 */
[----:B------:R-:W-:Y:S02]  /*9c20*/  PRMT R50, R23, 0x4210, R54 ;  /* 0x0000421017327816 */ /* 0x000fe40000000036 */
[C-C-:B------:R-:W-:Y:S02]  /*9c30*/  LOP3.LUT R18, R3.reuse, 0x36, R2.reuse, 0xfe, !PT ;  /* 0x0000003603127812 */ /* 0x140fe400078efe02 */
[----:B------:R-:W-:Y:S02]  /*9c40*/  LOP3.LUT R16, R3, 0x38, R2, 0xfe, !PT ;  /* 0x0000003803107812 */ /* 0x000fe400078efe02 */
[----:B------:R-:W-:Y:S02]  /*9c50*/  LEA.HI R109, R107, 0x2e, RZ, 0x1a ;  /* 0x0000002e6b6d7811 */ /* 0x000fe400078fd0ff */
[----:B--2---:R-:W-:-:S02]  /*9c60*/  IADD3 R5, R5, UR60, R108 ;  /* 0x0000003c05057c10 */ /* 0x004fc4000fffe06c */
[----:B------:R-:W0:Y:S01]  /*9c70*/  S2R R108, SR_TID.X ;  /* 0x00000000006c7919 */ /* 0x000e220000002100 */
[----:B------:R-:W-:Y:S02]  /*9c80*/  LOP3.LUT R33, R3, 0x10, R2, 0xfe, !PT ;  /* 0x0000001003217812 */ /* 0x000fe400078efe02 */
[----:B------:R-:W-:Y:S01]  /*9c90*/  IMAD.IADD R10, R4, 0x1, R5 ;  /* 0x00000001040a7824 */ /* 0x000fe200078e0205 */
[--C-:B------:R-:W-:Y:S02]  /*9ca0*/  PRMT R5, R25, 0x3340, R0.reuse ;  /* 0x0000334019057816 */ /* 0x100fe40000000000 */
[----:B------:R-:W-:Y:S02]  /*9cb0*/  PRMT R4, R24, 0x3340, R17 ;  /* 0x0000334018047816 */ /* 0x000fe40000000011 */
[----:B------:R-:W-:Y:S02]  /*9cc0*/  PRMT R17, R9, 0x3340, R0 ;  /* 0x0000334009117816 */ /* 0x000fe40000000000 */
[----:B------:R-:W-:-:S02]  /*9cd0*/  PRMT R11, R4, 0x5410, R5 ;  /* 0x00005410040b7816 */ /* 0x000fc40000000005 */
[----:B------:R-:W-:Y:S02]  /*9ce0*/  SHF.R.U32.HI R4, RZ, 0x8, R24 ;  /* 0x00000008ff047819 */ /* 0x000fe40000011618 */
[----:B------:R-:W-:Y:S02]  /*9cf0*/  SHF.R.U32.HI R5, RZ, 0x8, R26 ;  /* 0x00000008ff057819 */ /* 0x000fe4000001161a */
[----:B------:R-:W-:Y:S02]  /*9d00*/  LOP3.LUT R13, R4, 0xffff, RZ, 0xc0, !PT ;  /* 0x0000ffff040d7812 */ /* 0x000fe400078ec0ff */
[----:B------:R-:W-:Y:S02]  /*9d10*/  LOP3.LUT R4, R5, 0xffff, RZ, 0xc0, !PT ;  /* 0x0000ffff05047812 */ /* 0x000fe400078ec0ff */
[----:B------:R-:W-:Y:S02]  /*9d20*/  PRMT R13, R13, 0x3340, R6 ;  /* 0x000033400d0d7816 */ /* 0x000fe40000000006 */
[----:B------:R-:W-:-:S02]  /*9d30*/  PRMT R14, R4, 0x3340, R7 ;  /* 0x00003340040e7816 */ /* 0x000fc40000000007 */
[----:B------:R-:W-:Y:S02]  /*9d40*/  SHF.R.U32.HI R4, RZ, 0x8, R40 ;  /* 0x00000008ff047819 */ /* 0x000fe40000011628 */
[----:B------:R-:W-:Y:S02]  /*9d50*/  SHF.R.U32.HI R6, RZ, 0x8, R29 ;  /* 0x00000008ff067819 */ /* 0x000fe4000001161d */
[----:B------:R-:W-:Y:S02]  /*9d60*/  SHF.R.U32.HI R5, RZ, 0x8, R42 ;  /* 0x00000008ff057819 */ /* 0x000fe4000001162a */
[----:B------:R-:W-:Y:S02]  /*9d70*/  SHF.R.U32.HI R9, RZ, 0x8, R35 ;  /* 0x00000008ff097819 */ /* 0x000fe40000011623 */
[----:B------:R-:W-:Y:S02]  /*9d80*/  LOP3.LUT R6, R6, 0xffff, RZ, 0xc0, !PT ;  /* 0x0000ffff06067812 */ /* 0x000fe400078ec0ff */
[----:B------:R-:W-:-:S02]  /*9d90*/  LOP3.LUT R21, R4, 0xffff, RZ, 0xc0, !PT ;  /* 0x0000ffff04157812 */ /* 0x000fc400078ec0ff */
[----:B------:R-:W-:Y:S02]  /*9da0*/  LOP3.LUT R4, R5, 0xffff, RZ, 0xc0, !PT ;  /* 0x0000ffff05047812 */ /* 0x000fe400078ec0ff */
[----:B------:R-:W-:Y:S02]  /*9db0*/  LOP3.LUT R5, R9, 0xffff, RZ, 0xc0, !PT ;  /* 0x0000ffff09057812 */ /* 0x000fe400078ec0ff */
[----:B------:R-:W-:Y:S02]  /*9dc0*/  PRMT R6, R21, 0x3340, R6 ;  /* 0x0000334015067816 */ /* 0x000fe40000000006 */
[----:B------:R-:W-:Y:S02]  /*9dd0*/  PRMT R9, R8, 0x3340, R1 ;  /* 0x0000334008097816 */ /* 0x000fe40000000001 */
[----:B------:R-:W-:Y:S02]  /*9de0*/  SHF.R.U32.HI R7, RZ, 0x8, R31 ;  /* 0x00000008ff077819 */ /* 0x000fe4000001161f */
[----:B------:R-:W-:-:S02]  /*9df0*/  PRMT R9, R6, 0x5410, R9 ;  /* 0x0000541006097816 */ /* 0x000fc40000000009 */
[----:B------:R-:W-:Y:S02]  /*9e00*/  LOP3.LUT R7, R7, 0xffff, RZ, 0xc0, !PT ;  /* 0x0000ffff07077812 */ /* 0x000fe400078ec0ff */
[----:B------:R-:W-:Y:S02]  /*9e10*/  PRMT R49, R9, 0x5210, R52 ;  /* 0x0000521009317816 */ /* 0x000fe40000000034 */
[----:B------:R-:W2:Y:S01]  /*9e20*/  LDL.LU R9, [R1+0x4] ;  /* 0x0000040001097983 */ /* 0x000ea20000300800 */
[----:B------:R-:W-:Y:S02]  /*9e30*/  PRMT R8, R4, 0x3340, R7 ;  /* 0x0000334004087816 */ /* 0x000fe40000000007 */
[----:B------:R-:W-:Y:S02]  /*9e40*/  PRMT R21, R5, 0x3340, R0 ;  /* 0x0000334005157816 */ /* 0x000fe40000000000 */
[----:B------:R-:W-:Y:S02]  /*9e50*/  PRMT R5, R13, 0x5410, R12 ;  /* 0x000054100d057816 */ /* 0x000fe4000000000c */
[----:B------:R-:W-:-:S02]  /*9e60*/  PRMT R7, R14, 0x5410, R17 ;  /* 0x000054100e077816 */ /* 0x000fc40000000011 */
[--C-:B------:R-:W-:Y:S02]  /*9e70*/  PRMT R4, R11, 0x4210, R36.reuse ;  /* 0x000042100b047816 */ /* 0x100fe40000000024 */
[----:B------:R-:W-:Y:S02]  /*9e80*/  PRMT R5, R5, 0x5210, R36 ;  /* 0x0000521005057816 */ /* 0x000fe40000000024 */
[--C-:B------:R-:W-:Y:S02]  /*9e90*/  PRMT R6, R15, 0x4210, R38.reuse ;  /* 0x000042100f067816 */ /* 0x100fe40000000026 */
[----:B------:R-:W-:Y:S01]  /*9ea0*/  PRMT R7, R7, 0x5210, R38 ;  /* 0x0000521007077816 */ /* 0x000fe20000000026 */
[----:B------:R-:W-:Y:S01]  /*9eb0*/  BAR.SYNC.DEFER_BLOCKING 0x0 ;  /* 0x0000000000007b1d */ /* 0x000fe20000010000 */
[----:B------:R-:W-:Y:S02]  /*9ec0*/  LEA R38, R0, UR60, 0x4 ;  /* 0x0000003c00267c11 */ /* 0x000fe4000f8e20ff */
[----:B------:R-:W-:-:S02]  /*9ed0*/  PRMT R21, R8, 0x5410, R21 ;  /* 0x0000541008157816 */ /* 0x000fc40000000015 */
[----:B------:R-:W-:Y:S02]  /*9ee0*/  LOP3.LUT R32, R3, 0x14, R2, 0xfe, !PT ;  /* 0x0000001403207812 */ /* 0x000fe400078efe02 */
[----:B------:R-:W-:Y:S02]  /*9ef0*/  PRMT R51, R21, 0x5210, R54 ;  /* 0x0000521015337816 */ /* 0x000fe40000000036 */
[C-C-:B------:R-:W-:Y:S02]  /*9f00*/  LOP3.LUT R28, R3.reuse, 0x22, R2.reuse, 0xfe, !PT ;  /* 0x00000022031c7812 */ /* 0x140fe400078efe02 */
[C-C-:B------:R-:W-:Y:S02]  /*9f10*/  LOP3.LUT R27, R3.reuse, 0x24, R2.reuse, 0xfe, !PT ;  /* 0x00000024031b7812 */ /* 0x140fe400078efe02 */
[C-C-:B------:R-:W-:Y:S02]  /*9f20*/  LOP3.LUT R23, R3.reuse, 0x2c, R2.reuse, 0xfe, !PT ;  /* 0x0000002c03177812 */ /* 0x140fe400078efe02 */
[----:B------:R-:W-:-:S02]  /*9f30*/  LOP3.LUT R19, R3, 0x34, R2, 0xfe, !PT ;  /* 0x0000003403137812 */ /* 0x000fc400078efe02 */
[C-C-:B------:R-:W-:Y:S02]  /*9f40*/  LOP3.LUT R46, R3.reuse, 0x3a, R2.reuse, 0xfe, !PT ;  /* 0x0000003a032e7812 */ /* 0x140fe400078efe02 */
[----:B0-----:R-:W-:Y:S02]  /*9f50*/  LEA.HI R108, R108, 0x3e, RZ, 0x1a ;  /* 0x0000003e6c6c7811 */ /* 0x001fe400078fd0ff */
[C---:B------:R-:W-:Y:S01]  /*9f60*/  LOP3.LUT R22, R3.reuse, R109, RZ, 0xfc, !PT ;  /* 0x0000006d03167212 */ /* 0x040fe200078efcff */
[----:B------:R0:W-:Y:S01]  /*9f70*/  STSM.16.M88.4 [R10], R4 ;  /* 0x000000040a007844 */ /* 0x0001e20000000200 */
[C---:B------:R-:W-:Y:S02]  /*9f80*/  LOP3.LUT R8, R3.reuse, R2, RZ, 0xfc, !PT ;  /* 0x0000000203087212 */ /* 0x040fe400078efcff */
[C-C-:B------:R-:W-:Y:S01]  /*9f90*/  LOP3.LUT R36, R3.reuse, 0xa, R2.reuse, 0xfe, !PT ;  /* 0x0000000a03247812 */ /* 0x140fe200078efe02 */
[----:B------:R-:W-:Y:S01]  /*9fa0*/  BAR.SYNC.DEFER_BLOCKING 0x0 ;  /* 0x0000000000007b1d */ /* 0x000fe20000010000 */
[----:B------:R-:W-:-:S02]  /*9fb0*/  LOP3.LUT R35, R3, 0xc, R2, 0xfe, !PT ;  /* 0x0000000c03237812 */ /* 0x000fc400078efe02 */
[C-C-:B------:R-:W-:Y:S02]  /*9fc0*/  LOP3.LUT R12, R3.reuse, 0x12, R2.reuse, 0xfe, !PT ;  /* 0x00000012030c7812 */ /* 0x140fe400078efe02 */
[C-C-:B------:R-:W-:Y:S02]  /*9fd0*/  LOP3.LUT R13, R3.reuse, 0x16, R2.reuse, 0xfe, !PT ;  /* 0x00000016030d7812 */ /* 0x140fe400078efe02 */
[C-C-:B------:R-:W-:Y:S02]  /*9fe0*/  LOP3.LUT R15, R3.reuse, 0x18, R2.reuse, 0xfe, !PT ;  /* 0x00000018030f7812 */ /* 0x140fe400078efe02 */
[C-C-:B------:R-:W-:Y:S02]  /*9ff0*/  LOP3.LUT R14, R3.reuse, 0x1a, R2.reuse, 0xfe, !PT ;  /* 0x0000001a030e7812 */ /* 0x140fe400078efe02 */
[C-C-:B------:R-:W-:Y:S02]  /*a000*/  LOP3.LUT R31, R3.reuse, 0x1c, R2.reuse, 0xfe, !PT ;  /* 0x0000001c031f7812 */ /* 0x140fe400078efe02 */
[----:B------:R-:W-:-:S02]  /*a010*/  LOP3.LUT R29, R3, 0x20, R2, 0xfe, !PT ;  /* 0x00000020031d7812 */ /* 0x000fc400078efe02 */
[C-C-:B------:R-:W-:Y:S02]  /*a020*/  LOP3.LUT R26, R3.reuse, 0x26, R2.reuse, 0xfe, !PT ;  /* 0x00000026031a7812 */ /* 0x140fe400078efe02 */
[C-C-:B------:R-:W-:Y:S02]  /*a030*/  LOP3.LUT R25, R3.reuse, 0x28, R2.reuse, 0xfe, !PT ;  /* 0x0000002803197812 */ /* 0x140fe400078efe02 */
[C-C-:B------:R-:W-:Y:S02]  /*a040*/  LOP3.LUT R24, R3.reuse, 0x2a, R2.reuse, 0xfe, !PT ;  /* 0x0000002a03187812 */ /* 0x140fe400078efe02 */
[C-C-:B------:R-:W-:Y:S02]  /*a050*/  LOP3.LUT R21, R3.reuse, 0x30, R2.reuse, 0xfe, !PT ;  /* 0x0000003003157812 */ /* 0x140fe400078efe02 */
[C---:B------:R-:W-:Y:S01]  /*a060*/  LOP3.LUT R0, R3.reuse, 0x3c, R2, 0xfe, !PT ;  /* 0x0000003c03007812 */ /* 0x040fe200078efe02 */
[----:B------:R-:W1:Y:S01]  /*a070*/  LDS.128 R40, [R38] ;  /* 0x0000000026287984 */ /* 0x000e620000000c00 */
[----:B------:R-:W-:-:S02]  /*a080*/  LOP3.LUT R17, R3, R108, RZ, 0xfc, !PT ;  /* 0x0000006c03117212 */ /* 0x000fc400078efcff */
[C-C-:B0-----:R-:W-:Y:S01]  /*a090*/  LOP3.LUT R6, R3.reuse, 0x2, R2.reuse, 0xfe, !PT ;  /* 0x0000000203067812 */ /* 0x141fe200078efe02 */
[----:B------:R-:W-:Y:S01]  /*a0a0*/  BAR.SYNC.DEFER_BLOCKING 0x0 ;  /* 0x0000000000007b1d */ /* 0x000fe20000010000 */
[C-C-:B------:R-:W-:Y:S02]  /*a0b0*/  LOP3.LUT R5, R3.reuse, 0x4, R2.reuse, 0xfe, !PT ;  /* 0x0000000403057812 */ /* 0x140fe400078efe02 */
[C-C-:B------:R-:W-:Y:S02]  /*a0c0*/  LOP3.LUT R4, R3.reuse, 0x6, R2.reuse, 0xfe, !PT ;  /* 0x0000000603047812 */ /* 0x140fe400078efe02 */
[----:B------:R-:W-:Y:S02]  /*a0d0*/  LOP3.LUT R7, R3, 0x8, R2, 0xfe, !PT ;  /* 0x0000000803077812 */ /* 0x000fe400078efe02 */
[C---:B------:R-:W-:Y:S02]  /*a0e0*/  LEA.HI R108, R107.reuse, 0x1e, RZ, 0x1a ;  /* 0x0000001e6b6c7811 */ /* 0x040fe400078fd0ff */
[----:B------:R-:W-:-:S02]  /*a0f0*/  LEA.HI R107, R107, 0xe, RZ, 0x1a ;  /* 0x0000000e6b6b7811 */ /* 0x000fc400078fd0ff */
[C---:B------:R-:W-:Y:S02]  /*a100*/  LOP3.LUT R30, R3.reuse, R108, RZ, 0xfc, !PT ;  /* 0x0000006c031e7212 */ /* 0x040fe400078efcff */
[----:B------:R-:W-:Y:S01]  /*a110*/  LOP3.LUT R34, R3, R107, RZ, 0xfc, !PT ;  /* 0x0000006b03227212 */ /* 0x000fe200078efcff */
[----:B------:R0:W-:Y:S01]  /*a120*/  STSM.16.M88.4 [R10], R48 ;  /* 0x000000300a007844 */ /* 0x0001e20000000200 */
[C---:B-1----:R-:W-:Y:S02]  /*a130*/  PRMT R47, R40.reuse, 0x7773, RZ ;  /* 0x00007773282f7816 */ /* 0x042fe400000000ff */
[C---:B------:R-:W-:Y:S02]  /*a140*/  PRMT R55, R40.reuse, 0x7772, RZ ;  /* 0x0000777228377816 */ /* 0x040fe400000000ff */
[C---:B------:R-:W-:Y:S02]  /*a150*/  PRMT R63, R40.reuse, 0x7771, RZ ;  /* 0x00007771283f7816 */ /* 0x040fe400000000ff */
[----:B------:R-:W-:-:S02]  /*a160*/  PRMT R69, R40, 0x7770, RZ ;  /* 0x0000777028457816 */ /* 0x000fc400000000ff */
[----:B------:R-:W-:Y:S02]  /*a170*/  PRMT R67, R41, 0x7770, RZ ;  /* 0x0000777029437816 */ /* 0x000fe400000000ff */
[----:B------:R-:W-:Y:S02]  /*a180*/  PRMT R65, R42, 0x7770, RZ ;  /* 0x000077702a417816 */ /* 0x000fe400000000ff */
[C---:B------:R-:W-:Y:S02]  /*a190*/  PRMT R39, R43.reuse, 0x7773, RZ ;  /* 0x000077732b277816 */ /* 0x040fe400000000ff */
[C---:B0-----:R-:W-:Y:S02]  /*a1a0*/  PRMT R49, R43.reuse, 0x7772, RZ ;  /* 0x000077722b317816 */ /* 0x041fe400000000ff */
[C---:B------:R-:W-:Y:S02]  /*a1b0*/  PRMT R57, R43.reuse, 0x7771, RZ ;  /* 0x000077712b397816 */ /* 0x040fe400000000ff */
[----:B------:R-:W-:-:S02]  /*a1c0*/  PRMT R43, R43, 0x7770, RZ ;  /* 0x000077702b2b7816 */ /* 0x000fc400000000ff */
[C---:B------:R-:W-:Y:S02]  /*a1d0*/  PRMT R61, R41.reuse, 0x7771, RZ ;  /* 0x00007771293d7816 */ /* 0x040fe400000000ff */
[C---:B------:R-:W-:Y:S02]  /*a1e0*/  PRMT R59, R42.reuse, 0x7771, RZ ;  /* 0x000077712a3b7816 */ /* 0x040fe400000000ff */
[C---:B------:R-:W-:Y:S02]  /*a1f0*/  PRMT R53, R41.reuse, 0x7772, RZ ;  /* 0x0000777229357816 */ /* 0x040fe400000000ff */
[C---:B------:R-:W-:Y:S02]  /*a200*/  PRMT R51, R42.reuse, 0x7772, RZ ;  /* 0x000077722a337816 */ /* 0x040fe400000000ff */
[----:B------:R-:W-:Y:S02]  /*a210*/  PRMT R45, R41, 0x7773, RZ ;  /* 0x00007773292d7816 */ /* 0x000fe400000000ff */
[----:B------:R-:W-:Y:S01]  /*a220*/  PRMT R41, R42, 0x7773, RZ ;  /* 0x000077732a297816 */ /* 0x000fe200000000ff */
[----:B------:R-:W-:Y:S01]  /*a230*/  BAR.SYNC.DEFER_BLOCKING 0x0 ;  /* 0x0000000000007b1d */ /* 0x000fe20000010000 */
[C---:B--2---:R-:W-:Y:S01]  /*a240*/  ISETP.GE.AND P0, PT, R9.reuse, UR6, PT ;  /* 0x0000000609007c0c */ /* 0x044fe2000bf06270 */
[----:B------:R-:W-:-:S04]  /*a250*/  IMAD R2, R9, UR4, RZ ;  /* 0x0000000409027c24 */ /* 0x000fc8000f8e02ff */
[----:B------:R-:W-:Y:S01]  /*a260*/  ULDC UR6, c[0x0][0x248] ;  /* 0x0000920000067ab9 */ /* 0x000fe20000000800 */
[----:B------:R-:W-:Y:S01]  /*a270*/  ULDC.64 UR4, c[0x0][0x220] ;  /* 0x0000880000047ab9 */ /* 0x000fe20000000a00 */
[C---:B------:R-:W-:Y:S01]  /*a280*/  ISETP.LT.AND P4, PT, R8.reuse, UR7, !P0 ;  /* 0x0000000708007c0c */ /* 0x040fe2000c781270 */
[----:B------:R-:W-:Y:S01]  /*a290*/  IMAD R8, R8, UR6, RZ ;  /* 0x0000000608087c24 */ /* 0x000fe2000f8e02ff */
[----:B------:R-:W-:-:S04]  /*a2a0*/  IADD3 R44, P1, R2, UR4, RZ ;  /* 0x00000004022c7c10 */ /* 0x000fc8000ff3e0ff */
[----:B------:R-:W-:Y:S02]  /*a2b0*/  LEA.HI.X.SX32 R40, R2, UR5, 0x1, P1 ;  /* 0x0000000502287c11 */ /* 0x000fe400088f0eff */
[----:B------:R-:W-:Y:S01]  /*a2c0*/  IADD3 R2, P2, R8, R44, RZ ;  /* 0x0000002c08027210 */ /* 0x000fe20007f5e0ff */
[C---:B------:R-:W-:Y:S01]  /*a2d0*/  IMAD R9, R6.reuse, UR6, RZ ;  /* 0x0000000606097c24 */ /* 0x040fe2000f8e02ff */
[----:B------:R-:W-:Y:S01]  /*a2e0*/  ISETP.LT.AND P3, PT, R6, UR7, !P0 ;  /* 0x0000000706007c0c */ /* 0x000fe2000c761270 */
[C---:B------:R-:W-:Y:S01]  /*a2f0*/  IMAD R10, R5.reuse, UR6, RZ ;  /* 0x00000006050a7c24 */ /* 0x040fe2000f8e02ff */
[----:B------:R-:W-:Y:S01]  /*a300*/  LEA.HI.X.SX32 R3, R8, R40, 0x1, P2 ;  /* 0x0000002808037211 */ /* 0x000fe200010f0eff */
[C---:B------:R-:W-:Y:S01]  /*a310*/  IMAD R11, R4.reuse, UR6, RZ ;  /* 0x00000006040b7c24 */ /* 0x040fe2000f8e02ff */
[----:B------:R-:W-:Y:S02]  /*a320*/  ISETP.LT.AND P1, PT, R5, UR7, !P0 ;  /* 0x0000000705007c0c */ /* 0x000fe4000c721270 */
[----:B------:R-:W-:Y:S01]  /*a330*/  ISETP.LT.AND P2, PT, R4, UR7, !P0 ;  /* 0x0000000704007c0c */ /* 0x000fe2000c741270 */
[----:B------:R0:W-:Y:S01]  /*a340*/  @P4 STG.E.U8 desc[UR40][R2.64], R69 ;  /* 0x0000004502004986 */ /* 0x0001e2000c101128 */
[----:B------:R-:W-:-:S02]  /*a350*/  IADD3 R4, P6, R9, R44, RZ ;  /* 0x0000002c09047210 */ /* 0x000fc40007fde0ff */
[CC--:B------:R-:W-:Y:S02]  /*a360*/  IADD3 R6, P4, R10.reuse, R44.reuse, RZ ;  /* 0x0000002c0a067210 */ /* 0x0c0fe40007f9e0ff */
[----:B------:R-:W-:Y:S01]  /*a370*/  IADD3 R8, P5, R11, R44, RZ ;  /* 0x0000002c0b087210 */ /* 0x000fe20007fbe0ff */
[----:B------:R-:W-:Y:S01]  /*a380*/  IMAD R37, R7, UR6, RZ ;  /* 0x0000000607257c24 */ /* 0x000fe2000f8e02ff */
[-C--:B------:R-:W-:Y:S02]  /*a390*/  LEA.HI.X.SX32 R5, R9, R40.reuse, 0x1, P6 ;  /* 0x0000002809057211 */ /* 0x080fe400030f0eff */
[----:B------:R-:W-:Y:S02]  /*a3a0*/  ISETP.LT.AND P6, PT, R7, UR7, !P0 ;  /* 0x0000000707007c0c */ /* 0x000fe4000c7c1270 */
[-C--:B------:R-:W-:Y:S02]  /*a3b0*/  LEA.HI.X.SX32 R7, R10, R40.reuse, 0x1, P4 ;  /* 0x000000280a077211 */ /* 0x080fe400020f0eff */
[----:B------:R-:W-:-:S02]  /*a3c0*/  LEA.HI.X.SX32 R9, R11, R40, 0x1, P5 ;  /* 0x000000280b097211 */ /* 0x000fc400028f0eff */
[C---:B------:R-:W-:Y:S01]  /*a3d0*/  ISETP.LT.AND P4, PT, R36.reuse, UR7, !P0 ;  /* 0x0000000724007c0c */ /* 0x040fe2000c781270 */
[----:B------:R-:W-:Y:S01]  /*a3e0*/  IMAD R36, R36, UR6, RZ ;  /* 0x0000000624247c24 */ /* 0x000fe2000f8e02ff */
[----:B------:R1:W-:Y:S01]  /*a3f0*/  @P3 STG.E.U8 desc[UR40][R4.64], R67 ;  /* 0x0000004304003986 */ /* 0x0003e2000c101128 */
[----:B------:R-:W-:-:S03]  /*a400*/  IADD3 R10, P3, R37, R44, RZ ;  /* 0x0000002c250a7210 */ /* 0x000fc60007f7e0ff */
[----:B------:R-:W-:Y:S01]  /*a410*/  @P1 STG.E.U8 desc[UR40][R6.64], R65 ;  /* 0x0000004106001986 */ /* 0x000fe2000c101128 */
[----:B------:R-:W-:-:S03]  /*a420*/  LEA.HI.X.SX32 R11, R37, R40, 0x1, P3 ;  /* 0x00000028250b7211 */ /* 0x000fc600018f0eff */
[----:B------:R2:W-:Y:S01]  /*a430*/  @P2 STG.E.U8 desc[UR40][R8.64], R43 ;  /* 0x0000002b08002986 */ /* 0x0005e2000c101128 */
[----:B0-----:R-:W-:Y:S02]  /*a440*/  IADD3 R2, P2, R36, R44, RZ ;  /* 0x0000002c24027210 */ /* 0x001fe40007f5e0ff */
[C---:B------:R-:W-:Y:S01]  /*a450*/  ISETP.LT.AND P3, PT, R35.reuse, UR7, !P0 ;  /* 0x0000000723007c0c */ /* 0x040fe2000c761270 */
[----:B------:R-:W-:Y:S01]  /*a460*/  IMAD R35, R35, UR6, RZ ;  /* 0x0000000623237c24 */ /* 0x000fe2000f8e02ff */
[C---:B------:R-:W-:Y:S01]  /*a470*/  ISETP.LT.AND P1, PT, R34.reuse, UR7, !P0 ;  /* 0x0000000722007c0c */ /* 0x040fe2000c721270 */
[----:B------:R-:W-:Y:S01]  /*a480*/  IMAD R34, R34, UR6, RZ ;  /* 0x0000000622227c24 */ /* 0x000fe2000f8e02ff */
[----:B------:R-:W-:Y:S02]  /*a490*/  LEA.HI.X.SX32 R3, R36, R40, 0x1, P2 ;  /* 0x0000002824037211 */ /* 0x000fe400010f0eff */
[C---:B------:R-:W-:Y:S01]  /*a4a0*/  ISETP.LT.AND P2, PT, R33.reuse, UR7, !P0 ;  /* 0x0000000721007c0c */ /* 0x040fe2000c741270 */
[----:B------:R-:W-:Y:S01]  /*a4b0*/  IMAD R33, R33, UR6, RZ ;  /* 0x0000000621217c24 */ /* 0x000fe2000f8e02ff */
[-C--:B-1----:R-:W-:Y:S01]  /*a4c0*/  IADD3 R4, P5, R35, R44.reuse, RZ ;  /* 0x0000002c23047210 */ /* 0x082fe20007fbe0ff */
[----:B------:R0:W-:Y:S01]  /*a4d0*/  @P6 STG.E.U8 desc[UR40][R10.64], R63 ;  /* 0x0000003f0a006986 */ /* 0x0001e2000c101128 */
[----:B--2---:R-:W-:-:S03]  /*a4e0*/  IADD3 R8, P6, R34, R44, RZ ;  /* 0x0000002c22087210 */ /* 0x004fc60007fde0ff */
[----:B------:R-:W-:Y:S01]  /*a4f0*/  @P4 STG.E.U8 desc[UR40][R2.64], R61 ;  /* 0x0000003d02004986 */ /* 0x000fe2000c101128 */
[-C--:B------:R-:W-:Y:S01]  /*a500*/  LEA.HI.X.SX32 R5, R35, R40.reuse, 0x1, P5 ;  /* 0x0000002823057211 */ /* 0x080fe200028f0eff */
[----:B------:R-:W-:Y:S01]  /*a510*/  IMAD R6, R12, UR6, RZ ;  /* 0x000000060c067c24 */ /* 0x000fe2000f8e02ff */
[----:B------:R-:W-:Y:S02]  /*a520*/  LEA.HI.X.SX32 R9, R34, R40, 0x1, P6 ;  /* 0x0000002822097211 */ /* 0x000fe400030f0eff */
[C---:B0-----:R-:W-:Y:S01]  /*a530*/  IADD3 R10, P4, R33.reuse, R44, RZ ;  /* 0x0000002c210a7210 */ /* 0x041fe20007f9e0ff */
[----:B------:R-:W-:Y:S01]  /*a540*/  @P3 STG.E.U8 desc[UR40][R4.64], R59 ;  /* 0x0000003b04003986 */ /* 0x000fe2000c101128 */
[----:B------:R-:W-:Y:S02]  /*a550*/  ISETP.LT.AND P5, PT, R12, UR7, !P0 ;  /* 0x000000070c007c0c */ /* 0x000fe4000c7a1270 */
[----:B------:R-:W-:Y:S01]  /*a560*/  LEA.HI.X.SX32 R11, R33, R40, 0x1, P4 ;  /* 0x00000028210b7211 */ /* 0x000fe200020f0eff */
[----:B------:R0:W-:Y:S01]  /*a570*/  @P1 STG.E.U8 desc[UR40][R8.64], R57 ;  /* 0x0000003908001986 */ /* 0x0001e2000c101128 */
[----:B------:R-:W-:Y:S01]  /*a580*/  IADD3 R12, P3, R6, R44, RZ ;  /* 0x0000002c060c7210 */ /* 0x000fe20007f7e0ff */
[----:B------:R-:W-:-:S02]  /*a590*/  IMAD R33, R13, UR6, RZ ;  /* 0x000000060d217c24 */ /* 0x000fc4000f8e02ff */
[----:B------:R1:W-:Y:S01]  /*a5a0*/  @P2 STG.E.U8 desc[UR40][R10.64], R55 ;  /* 0x000000370a002986 */ /* 0x0003e2000c101128 */
[----:B------:R-:W-:Y:S02]  /*a5b0*/  ISETP.LT.AND P2, PT, R13, UR7, !P0 ;  /* 0x000000070d007c0c */ /* 0x000fe4000c741270 */
[----:B------:R-:W-:Y:S02]  /*a5c0*/  LEA.HI.X.SX32 R13, R6, R40, 0x1, P3 ;  /* 0x00000028060d7211 */ /* 0x000fe400018f0eff */
[----:B------:R-:W2:Y:S01]  /*a5d0*/  LDS.128 R4, [R38] ;  /* 0x0000000026047984 */ /* 0x000ea20000000c00 */
[C---:B------:R-:W-:Y:S01]  /*a5e0*/  ISETP.LT.AND P1, PT, R32.reuse, UR7, !P0 ;  /* 0x0000000720007c0c */ /* 0x040fe2000c721270 */
[----:B------:R-:W-:Y:S01]  /*a5f0*/  IMAD R32, R32, UR6, RZ ;  /* 0x0000000620207c24 */ /* 0x000fe2000f8e02ff */
[C---:B------:R-:W-:Y:S01]  /*a600*/  ISETP.LT.AND P3, PT, R15.reuse, UR7, !P0 ;  /* 0x000000070f007c0c */ /* 0x040fe2000c761270 */
[----:B------:R-:W-:Y:S01]  /*a610*/  IMAD R15, R15, UR6, RZ ;  /* 0x000000060f0f7c24 */ /* 0x000fe2000f8e02ff */
[----:B------:R3:W-:Y:S01]  /*a620*/  @P5 STG.E.U8 desc[UR40][R12.64], R53 ;  /* 0x000000350c005986 */ /* 0x0007e2000c101128 */
[----:B0-----:R-:W-:-:S02]  /*a630*/  IADD3 R8, P6, R33, R44, RZ ;  /* 0x0000002c21087210 */ /* 0x001fc40007fde0ff */
[CC--:B------:R-:W-:Y:S02]  /*a640*/  IADD3 R2, P4, R32.reuse, R44.reuse, RZ ;  /* 0x0000002c20027210 */ /* 0x0c0fe40007f9e0ff */
[----:B-1----:R-:W-:Y:S02]  /*a650*/  IADD3 R10, P5, R15, R44, RZ ;  /* 0x0000002c0f0a7210 */ /* 0x002fe40007fbe0ff */
[-C--:B------:R-:W-:Y:S01]  /*a660*/  LEA.HI.X.SX32 R3, R32, R40.reuse, 0x1, P4 ;  /* 0x0000002820037211 */ /* 0x080fe200020f0eff */
[C---:B------:R-:W-:Y:S01]  /*a670*/  IMAD R32, R14.reuse, UR6, RZ ;  /* 0x000000060e207c24 */ /* 0x040fe2000f8e02ff */
[-C--:B------:R-:W-:Y:S02]  /*a680*/  LEA.HI.X.SX32 R9, R33, R40.reuse, 0x1, P6 ;  /* 0x0000002821097211 */ /* 0x080fe400030f0eff */
[----:B------:R-:W-:Y:S02]  /*a690*/  LEA.HI.X.SX32 R11, R15, R40, 0x1, P5 ;  /* 0x000000280f0b7211 */ /* 0x000fe400028f0eff */
[----:B------:R-:W-:Y:S01]  /*a6a0*/  ISETP.LT.AND P4, PT, R14, UR7, !P0 ;  /* 0x000000070e007c0c */ /* 0x000fe2000c781270 */
[----:B------:R0:W-:Y:S01]  /*a6b0*/  @P1 STG.E.U8 desc[UR40][R2.64], R51 ;  /* 0x0000003302001986 */ /* 0x0001e2000c101128 */
[----:B------:R-:W-:-:S03]  /*a6c0*/  IADD3 R14, P1, R32, R44, RZ ;  /* 0x0000002c200e7210 */ /* 0x000fc60007f3e0ff */
[----:B------:R1:W-:Y:S01]  /*a6d0*/  @P2 STG.E.U8 desc[UR40][R8.64], R49 ;  /* 0x0000003108002986 */ /* 0x0003e2000c101128 */
[----:B------:R-:W-:-:S03]  /*a6e0*/  ISETP.LT.AND P2, PT, R30, UR7, !P0 ;  /* 0x000000071e007c0c */ /* 0x000fc6000c741270 */
[----:B------:R4:W-:Y:S01]  /*a6f0*/  @P3 STG.E.U8 desc[UR40][R10.64], R47 ;  /* 0x0000002f0a003986 */ /* 0x0009e2000c101128 */
[C---:B------:R-:W-:Y:S01]  /*a700*/  ISETP.LT.AND P3, PT, R31.reuse, UR7, !P0 ;  /* 0x000000071f007c0c */ /* 0x040fe2000c761270 */
[----:B------:R-:W-:Y:S01]  /*a710*/  IMAD R31, R31, UR6, RZ ;  /* 0x000000061f1f7c24 */ /* 0x000fe2000f8e02ff */
[----:B------:R-:W-:Y:S01]  /*a720*/  LEA.HI.X.SX32 R15, R32, R40, 0x1, P1 ;  /* 0x00000028200f7211 */ /* 0x000fe200008f0eff */
[----:B------:R-:W-:-:S03]  /*a730*/  IMAD R30, R30, UR6, RZ ;  /* 0x000000061e1e7c24 */ /* 0x000fc6000f8e02ff */
[-C--:B---3--:R-:W-:Y:S01]  /*a740*/  IADD3 R12, P1, R31, R44.reuse, RZ ;  /* 0x0000002c1f0c7210 */ /* 0x088fe20007f3e0ff */
[----:B------:R3:W-:Y:S01]  /*a750*/  @P4 STG.E.U8 desc[UR40][R14.64], R45 ;  /* 0x0000002d0e004986 */ /* 0x0007e2000c101128 */
[----:B0-----:R-:W-:Y:S02]  /*a760*/  IADD3 R2, P5, R30, R44, RZ ;  /* 0x0000002c1e027210 */ /* 0x001fe40007fbe0ff */
[C---:B------:R-:W-:Y:S01]  /*a770*/  ISETP.LT.AND P4, PT, R29.reuse, UR7, !P0 ;  /* 0x000000071d007c0c */ /* 0x040fe2000c781270 */
[----:B------:R-:W-:Y:S01]  /*a780*/  IMAD R29, R29, UR6, RZ ;  /* 0x000000061d1d7c24 */ /* 0x000fe2000f8e02ff */
[-C--:B------:R-:W-:Y:S02]  /*a790*/  LEA.HI.X.SX32 R13, R31, R40.reuse, 0x1, P1 ;  /* 0x000000281f0d7211 */ /* 0x080fe400008f0eff */
[C---:B------:R-:W-:Y:S01]  /*a7a0*/  ISETP.LT.AND P1, PT, R28.reuse, UR7, !P0 ;  /* 0x000000071c007c0c */ /* 0x040fe2000c721270 */
[----:B------:R-:W-:Y:S01]  /*a7b0*/  IMAD R28, R28, UR6, RZ ;  /* 0x000000061c1c7c24 */ /* 0x000fe2000f8e02ff */
[----:B------:R-:W-:Y:S01]  /*a7c0*/  LEA.HI.X.SX32 R3, R30, R40, 0x1, P5 ;  /* 0x000000281e037211 */ /* 0x000fe200028f0eff */
[----:B------:R0:W-:Y:S01]  /*a7d0*/  @P3 STG.E.U8 desc[UR40][R12.64], R41 ;  /* 0x000000290c003986 */ /* 0x0001e2000c101128 */
[----:B-1----:R-:W-:-:S02]  /*a7e0*/  IADD3 R8, P6, R29, R44, RZ ;  /* 0x0000002c1d087210 */ /* 0x002fc40007fde0ff */
[----:B----4-:R-:W-:Y:S01]  /*a7f0*/  IADD3 R10, P3, R28, R44, RZ ;  /* 0x0000002c1c0a7210 */ /* 0x010fe20007f7e0ff */
[----:B------:R-:W-:Y:S01]  /*a800*/  @P2 STG.E.U8 desc[UR40][R2.64], R39 ;  /* 0x0000002702002986 */ /* 0x000fe2000c101128 */
[C---:B------:R-:W-:Y:S01]  /*a810*/  ISETP.LT.AND P2, PT, R27.reuse, UR7, !P0 ;  /* 0x000000071b007c0c */ /* 0x040fe2000c741270 */
[----:B------:R-:W-:Y:S01]  /*a820*/  IMAD R27, R27, UR6, RZ ;  /* 0x000000061b1b7c24 */ /* 0x000fe2000f8e02ff */
[-C--:B------:R-:W-:Y:S02]  /*a830*/  LEA.HI.X.SX32 R9, R29, R40.reuse, 0x1, P6 ;  /* 0x000000281d097211 */ /* 0x080fe400030f0eff */
[----:B--2---:R-:W-:Y:S02]  /*a840*/  PRMT R29, R4, 0x7770, RZ ;  /* 0x00007770041d7816 */ /* 0x004fe400000000ff */
[----:B------:R-:W-:Y:S02]  /*a850*/  LEA.HI.X.SX32 R11, R28, R40, 0x1, P3 ;  /* 0x000000281c0b7211 */ /* 0x000fe400018f0eff */
[----:B---3--:R-:W-:-:S02]  /*a860*/  PRMT R15, R5, 0x7770, RZ ;  /* 0x00007770050f7816 */ /* 0x008fc400000000ff */
[C---:B0-----:R-:W-:Y:S01]  /*a870*/  IADD3 R12, P6, R27.reuse, R44, RZ ;  /* 0x0000002c1b0c7210 */ /* 0x041fe20007fde0ff */
[----:B------:R0:W-:Y:S01]  /*a880*/  @P4 STG.E.U8 desc[UR40][R8.64], R29 ;  /* 0x0000001d08004986 */ /* 0x0001e2000c101128 */
[----:B------:R-:W-:Y:S02]  /*a890*/  ISETP.LT.AND P4, PT, R26, UR7, !P0 ;  /* 0x000000071a007c0c */ /* 0x000fe4000c781270 */
[----:B------:R-:W-:Y:S01]  /*a8a0*/  LEA.HI.X.SX32 R13, R27, R40, 0x1, P6 ;  /* 0x000000281b0d7211 */ /* 0x000fe200030f0eff */
[----:B------:R1:W-:Y:S01]  /*a8b0*/  @P1 STG.E.U8 desc[UR40][R10.64], R15 ;  /* 0x0000000f0a001986 */ /* 0x0003e2000c101128 */
[C---:B------:R-:W-:Y:S01]  /*a8c0*/  ISETP.LT.AND P1, PT, R24.reuse, UR7, !P0 ;  /* 0x0000000718007c0c */ /* 0x040fe2000c721270 */
[----:B------:R-:W-:Y:S01]  /*a8d0*/  IMAD R24, R24, UR6, RZ ;  /* 0x0000000618187c24 */ /* 0x000fe2000f8e02ff */
[C---:B------:R-:W-:Y:S01]  /*a8e0*/  ISETP.LT.AND P3, PT, R25.reuse, UR7, !P0 ;  /* 0x0000000719007c0c */ /* 0x040fe2000c761270 */
[----:B------:R-:W-:Y:S01]  /*a8f0*/  IMAD R26, R26, UR6, RZ ;  /* 0x000000061a1a7c24 */ /* 0x000fe2000f8e02ff */
[----:B0-----:R-:W-:Y:S01]  /*a900*/  PRMT R29, R6, 0x7770, RZ ;  /* 0x00007770061d7816 */ /* 0x001fe200000000ff */
[----:B------:R-:W-:-:S03]  /*a910*/  IMAD R25, R25, UR6, RZ ;  /* 0x0000000619197c24 */ /* 0x000fc6000f8e02ff */
[-C--:B------:R-:W-:Y:S01]  /*a920*/  IADD3 R2, P5, R26, R44.reuse, RZ ;  /* 0x0000002c1a027210 */ /* 0x080fe20007fbe0ff */
[----:B------:R0:W-:Y:S01]  /*a930*/  @P2 STG.E.U8 desc[UR40][R12.64], R29 ;  /* 0x0000001d0c002986 */ /* 0x0001e2000c101128 */
[CC--:B-1----:R-:W-:Y:S02]  /*a940*/  IADD3 R10, P2, R24.reuse, R44.reuse, RZ ;  /* 0x0000002c180a7210 */ /* 0x0c2fe40007f5e0ff */
[----:B------:R-:W-:Y:S02]  /*a950*/  IADD3 R8, P6, R25, R44, RZ ;  /* 0x0000002c19087210 */ /* 0x000fe40007fde0ff */
[-C--:B------:R-:W-:Y:S02]  /*a960*/  LEA.HI.X.SX32 R11, R24, R40.reuse, 0x1, P2 ;  /* 0x00000028180b7211 */ /* 0x080fe400010f0eff */
[----:B------:R-:W-:Y:S02]  /*a970*/  LEA.HI.X.SX32 R3, R26, R40, 0x1, P5 ;  /* 0x000000281a037211 */ /* 0x000fe400028f0eff */
[----:B------:R-:W-:-:S02]  /*a980*/  PRMT R27, R7, 0x7770, RZ ;  /* 0x00007770071b7816 */ /* 0x000fc400000000ff */
[C---:B------:R-:W-:Y:S01]  /*a990*/  ISETP.LT.AND P2, PT, R23.reuse, UR7, !P0 ;  /* 0x0000000717007c0c */ /* 0x040fe2000c741270 */
[----:B------:R-:W-:Y:S01]  /*a9a0*/  IMAD R23, R23, UR6, RZ ;  /* 0x0000000617177c24 */ /* 0x000fe2000f8e02ff */
[----:B------:R-:W-:Y:S02]  /*a9b0*/  LEA.HI.X.SX32 R9, R25, R40, 0x1, P6 ;  /* 0x0000002819097211 */ /* 0x000fe400030f0eff */
[----:B------:R-:W-:Y:S02]  /*a9c0*/  PRMT R15, R4, 0x7771, RZ ;  /* 0x00007771040f7816 */ /* 0x000fe400000000ff */
[----:B------:R-:W-:Y:S01]  /*a9d0*/  PRMT R25, R5, 0x7771, RZ ;  /* 0x0000777105197816 */ /* 0x000fe200000000ff */
[----:B------:R-:W-:Y:S01]  /*a9e0*/  @P4 STG.E.U8 desc[UR40][R2.64], R27 ;  /* 0x0000001b02004986 */ /* 0x000fe2000c101128 */
[----:B0-----:R-:W-:-:S03]  /*a9f0*/  IADD3 R12, P5, R23, R44, RZ ;  /* 0x0000002c170c7210 */ /* 0x001fc60007fbe0ff */
[----:B------:R0:W-:Y:S01]  /*aa00*/  @P3 STG.E.U8 desc[UR40][R8.64], R15 ;  /* 0x0000000f08003986 */ /* 0x0001e2000c101128 */
[----:B------:R-:W-:-:S03]  /*aa10*/  ISETP.LT.AND P3, PT, R21, UR7, !P0 ;  /* 0x0000000715007c0c */ /* 0x000fc6000c761270 */
[----:B------:R1:W-:Y:S01]  /*aa20*/  @P1 STG.E.U8 desc[UR40][R10.64], R25 ;  /* 0x000000190a001986 */ /* 0x0003e2000c101128 */
[C---:B------:R-:W-:Y:S01]  /*aa30*/  ISETP.LT.AND P1, PT, R22.reuse, UR7, !P0 ;  /* 0x0000000716007c0c */ /* 0x040fe2000c721270 */
[----:B------:R-:W-:Y:S01]  /*aa40*/  IMAD R22, R22, UR6, RZ ;  /* 0x0000000616167c24 */ /* 0x000fe2000f8e02ff */
[C---:B------:R-:W-:Y:S01]  /*aa50*/  ISETP.LT.AND P4, PT, R20.reuse, UR7, !P0 ;  /* 0x0000000714007c0c */ /* 0x040fe2000c781270 */
[----:B------:R-:W-:Y:S01]  /*aa60*/  IMAD R21, R21, UR6, RZ ;  /* 0x0000000615157c24 */ /* 0x000fe2000f8e02ff */
[----:B------:R-:W-:Y:S01]  /*aa70*/  LEA.HI.X.SX32 R13, R23, R40, 0x1, P5 ;  /* 0x00000028170d7211 */ /* 0x000fe200028f0eff */
[----:B------:R-:W-:Y:S01]  /*aa80*/  IMAD R20, R20, UR6, RZ ;  /* 0x0000000614147c24 */ /* 0x000fe2000f8e02ff */
[----:B0-----:R-:W-:Y:S02]  /*aa90*/  PRMT R15, R6, 0x7771, RZ ;  /* 0x00007771060f7816 */ /* 0x001fe400000000ff */
[-C--:B------:R-:W-:Y:S02]  /*aaa0*/  IADD3 R2, P6, R22, R44.reuse, RZ ;  /* 0x0000002c16027210 */ /* 0x080fe40007fde0ff */
[-C--:B------:R-:W-:Y:S01]  /*aab0*/  IADD3 R8, P5, R21, R44.reuse, RZ ;  /* 0x0000002c15087210 */ /* 0x080fe20007fbe0ff */
[----:B------:R0:W-:Y:S01]  /*aac0*/  @P2 STG.E.U8 desc[UR40][R12.64], R15 ;  /* 0x0000000f0c002986 */ /* 0x0001e2000c101128 */
[----:B-1----:R-:W-:-:S02]  /*aad0*/  IADD3 R10, P2, R20, R44, RZ ;  /* 0x0000002c140a7210 */ /* 0x002fc40007f5e0ff */
[-C--:B------:R-:W-:Y:S02]  /*aae0*/  LEA.HI.X.SX32 R3, R22, R40.reuse, 0x1, P6 ;  /* 0x0000002816037211 */ /* 0x080fe400030f0eff */
[----:B------:R-:W-:Y:S02]  /*aaf0*/  PRMT R25, R7, 0x7771, RZ ;  /* 0x0000777107197816 */ /* 0x000fe400000000ff */
[-C--:B------:R-:W-:Y:S02]  /*ab00*/  LEA.HI.X.SX32 R9, R21, R40.reuse, 0x1, P5 ;  /* 0x0000002815097211 */ /* 0x080fe400028f0eff */
[----:B------:R-:W-:Y:S02]  /*ab10*/  PRMT R23, R4, 0x7772, RZ ;  /* 0x0000777204177816 */ /* 0x000fe400000000ff */
[----:B------:R-:W-:Y:S02]  /*ab20*/  LEA.HI.X.SX32 R11, R20, R40, 0x1, P2 ;  /* 0x00000028140b7211 */ /* 0x000fe400010f0eff */
[----:B------:R-:W-:Y:S01]  /*ab30*/  PRMT R21, R5, 0x7772, RZ ;  /* 0x0000777205157816 */ /* 0x000fe200000000ff */
[----:B------:R-:W-:Y:S04]  /*ab40*/  @P1 STG.E.U8 desc[UR40][R2.64], R25 ;  /* 0x0000001902001986 */ /* 0x000fe8000c101128 */
[----:B------:R1:W-:Y:S04]  /*ab50*/  @P3 STG.E.U8 desc[UR40][R8.64], R23 ;  /* 0x0000001708003986 */ /* 0x0003e8000c101128 */
[----:B------:R2:W-:Y:S01]  /*ab60*/  @P4 STG.E.U8 desc[UR40][R10.64], R21 ;  /* 0x000000150a004986 */ /* 0x0005e2000c101128 */
[C---:B------:R-:W-:Y:S01]  /*ab70*/  ISETP.LT.AND P4, PT, R18.reuse, UR7, !P0 ;  /* 0x0000000712007c0c */ /* 0x040fe2000c781270 */
[----:B------:R-:W-:Y:S01]  /*ab80*/  IMAD R18, R18, UR6, RZ ;  /* 0x0000000612127c24 */ /* 0x000fe2000f8e02ff */
[C---:B------:R-:W-:Y:S01]  /*ab90*/  ISETP.LT.AND P3, PT, R16.reuse, UR7, !P0 ;  /* 0x0000000710007c0c */ /* 0x040fe2000c761270 */
[----:B------:R-:W-:-:S02]  /*aba0*/  IMAD R16, R16, UR6, RZ ;  /* 0x0000000610107c24 */ /* 0x000fc4000f8e02ff */
[----:B0-----:R-:W-:Y:S01]  /*abb0*/  IMAD R15, R0, UR6, RZ ;  /* 0x00000006000f7c24 */ /* 0x001fe2000f8e02ff */
[-C--:B-1----:R-:W-:Y:S02]  /*abc0*/  IADD3 R8, P1, R18, R44.reuse, RZ ;  /* 0x0000002c12087210 */ /* 0x082fe40007f3e0ff */
[C---:B------:R-:W-:Y:S01]  /*abd0*/  ISETP.LT.AND P5, PT, R19.reuse, UR7, !P0 ;  /* 0x0000000713007c0c */ /* 0x040fe2000c7a1270 */
[----:B------:R-:W-:Y:S01]  /*abe0*/  IMAD R19, R19, UR6, RZ ;  /* 0x0000000613137c24 */ /* 0x000fe2000f8e02ff */
[----:B--2---:R-:W-:Y:S02]  /*abf0*/  IADD3 R10, P2, R16, R44, RZ ;  /* 0x0000002c100a7210 */ /* 0x004fe40007f5e0ff */
[----:B------:R-:W-:Y:S02]  /*ac00*/  LEA.HI.X.SX32 R9, R18, R40, 0x1, P1 ;  /* 0x0000002812097211 */ /* 0x000fe400008f0eff */
[-C--:B------:R-:W-:Y:S01]  /*ac10*/  IADD3 R14, P1, R15, R44.reuse, RZ ;  /* 0x0000002c0f0e7210 */ /* 0x080fe20007f3e0ff */
[----:B------:R-:W-:Y:S01]  /*ac20*/  IMAD R13, R46, UR6, RZ ;  /* 0x000000062e0d7c24 */ /* 0x000fe2000f8e02ff */
[----:B------:R-:W-:-:S02]  /*ac30*/  IADD3 R2, P6, R19, R44, RZ ;  /* 0x0000002c13027210 */ /* 0x000fc40007fde0ff */
[-C--:B------:R-:W-:Y:S02]  /*ac40*/  LEA.HI.X.SX32 R11, R16, R40.reuse, 0x1, P2 ;  /* 0x00000028100b7211 */ /* 0x080fe400010f0eff */
[----:B------:R-:W-:Y:S02]  /*ac50*/  ISETP.LT.AND P2, PT, R46, UR7, !P0 ;  /* 0x000000072e007c0c */ /* 0x000fe4000c741270 */
[-C--:B------:R-:W-:Y:S02]  /*ac60*/  LEA.HI.X.SX32 R15, R15, R40.reuse, 0x1, P1 ;  /* 0x000000280f0f7211 */ /* 0x080fe400008f0eff */
[----:B------:R-:W-:Y:S02]  /*ac70*/  ISETP.LT.AND P1, PT, R0, UR7, !P0 ;  /* 0x0000000700007c0c */ /* 0x000fe4000c721270 */
[----:B------:R-:W-:Y:S02]  /*ac80*/  ISETP.LT.AND P0, PT, R17, UR7, !P0 ;  /* 0x0000000711007c0c */ /* 0x000fe4000c701270 */
[----:B------:R-:W-:-:S02]  /*ac90*/  LEA.HI.X.SX32 R3, R19, R40, 0x1, P6 ;  /* 0x0000002813037211 */ /* 0x000fc400030f0eff */
[----:B------:R-:W-:Y:S02]  /*aca0*/  IADD3 R12, P6, R13, R44, RZ ;  /* 0x0000002c0d0c7210 */ /* 0x000fe40007fde0ff */
[----:B------:R-:W-:Y:S02]  /*acb0*/  PRMT R25, R6, 0x7772, RZ ;  /* 0x0000777206197816 */ /* 0x000fe400000000ff */
[----:B------:R-:W-:Y:S01]  /*acc0*/  PRMT R23, R7, 0x7772, RZ ;  /* 0x0000777207177816 */ /* 0x000fe200000000ff */
[----:B------:R-:W-:Y:S01]  /*acd0*/  IMAD R20, R17, UR6, RZ ;  /* 0x0000000611147c24 */ /* 0x000fe2000f8e02ff */
[----:B------:R-:W-:Y:S02]  /*ace0*/  PRMT R21, R4, 0x7773, RZ ;  /* 0x0000777304157816 */ /* 0x000fe400000000ff */
[----:B------:R-:W-:Y:S02]  /*acf0*/  LEA.HI.X.SX32 R13, R13, R40, 0x1, P6 ;  /* 0x000000280d0d7211 */ /* 0x000fe400030f0eff */
[----:B------:R-:W-:Y:S01]  /*ad00*/  PRMT R19, R5, 0x7773, RZ ;  /* 0x0000777305137816 */ /* 0x000fe200000000ff */
[----:B------:R0:W-:Y:S01]  /*ad10*/  @P5 STG.E.U8 desc[UR40][R2.64], R25 ;  /* 0x0000001902005986 */ /* 0x0001e2000c101128 */
[----:B------:R-:W-:-:S03]  /*ad20*/  PRMT R5, R6, 0x7773, RZ ;  /* 0x0000777306057816 */ /* 0x000fc600000000ff */
[----:B------:R0:W-:Y:S01]  /*ad30*/  @P4 STG.E.U8 desc[UR40][R8.64], R23 ;  /* 0x0000001708004986 */ /* 0x0001e2000c101128 */
[----:B------:R-:W-:-:S03]  /*ad40*/  IADD3 R16, P6, R20, R44, RZ ;  /* 0x0000002c14107210 */ /* 0x000fc60007fde0ff */
[----:B------:R0:W-:Y:S04]  /*ad50*/  @P3 STG.E.U8 desc[UR40][R10.64], R21 ;  /* 0x000000150a003986 */ /* 0x0001e8000c101128 */
[----:B------:R0:W-:Y:S01]  /*ad60*/  @P2 STG.E.U8 desc[UR40][R12.64], R19 ;  /* 0x000000130c002986 */ /* 0x0001e2000c101128 */
[----:B------:R-:W-:-:S03]  /*ad70*/  LEA.HI.X.SX32 R17, R20, R40, 0x1, P6 ;  /* 0x0000002814117211 */ /* 0x000fc600030f0eff */
[----:B------:R0:W-:Y:S01]  /*ad80*/  @P1 STG.E.U8 desc[UR40][R14.64], R5 ;  /* 0x000000050e001986 */ /* 0x0001e2000c101128 */
[----:B------:R-:W-:Y:S01]  /*ad90*/  PRMT R7, R7, 0x7773, RZ ;  /* 0x0000777307077816 */ /* 0x000fe200000000ff */
[----:B------:R-:W-:Y:S06]  /*ada0*/  @!P0 EXIT ;  /* 0x000000000000894d */ /* 0x000fec0003800000 */
[----:B------:R-:W-:Y:S01]  /*adb0*/  STG.E.U8 desc[UR40][R16.64], R7 ;  /* 0x0000000710007986 */ /* 0x000fe2000c101128 */
[----:B------:R-:W-:Y:S05]  /*adc0*/  EXIT ;  /* 0x000000000000794d */ /* 0x000fea0003800000 */
.L_x_3:
[----:B------:R-:W-:-:S00]  /*add0*/  BRA `(.L_x_3) ;  /* 0xfffffffc00fc7947 */ /* 0x000fc0000383ffff */
[----:B------:R-:W-:-:S00]  /*ade0*/  NOP ;  /* 0x0000000000007918 */ /* 0x000fc00000000000 */
        /* <DEDUP_REMOVED lines=9> */
.L_x_4:


//--------------------- .nv.shared.matmul_kernel  --------------------------
	.section	.nv.shared.matmul_kernel,"aw",@nobits
	.sectionflags	@""
	.align	16
	.zero		1024


//--------------------- .nv.shared.reserved.0     --------------------------
	.section	.nv.shared.reserved.0,"aw",@nobits
	.weak		__nv_reservedSMEM_offset_0_alias
	.size		__nv_reservedSMEM_offset_0_alias, 0, 0
	.other		__nv_reservedSMEM_offset_0_alias,@"STO_CUDA_RESERVED_SHARED STV_DEFAULT"
__nv_reservedSMEM_offset_0_alias:
	.zero		0


//--------------------- .nv.constant0.matmul_kernel --------------------------
	.section	.nv.constant0.matmul_kernel,"a",@progbits
	.sectionflags	@""
	.align	4
.nv.constant0.matmul_kernel:
	.zero		608


//--------------------- SYMBOLS --------------------------

	.type		.nv.reservedSmem.offset0,@object
	.size		.nv.reservedSmem.offset0,0x4
